	.target	sm_100a

	.elftype	@"ET_EXEC"


//--------------------- .note.nv.tkinfo           --------------------------
	.section	.note.nv.tkinfo,"",@"SHT_NOTE"
	.sectionflags	@"SHF_NOTE_NV_TKINFO"
	.tkinfo
        /*0018*/ 	.word	0x00000081
        /*0030*/ 	.string	""
        /*0030*/ 	.string	"ptxas-blackwell"
        /*0030*/ 	.string	"Cuda compilation tools, release 12.9, V12.9.86"
        /*0030*/ 	.string	"Build cuda_12.9.r12.9/compiler.36037853_0"
        /*0030*/ 	.string	"-v  -suppress-debug-info  -lineinfo  -arch sm_100a "



//--------------------- .note.nv.cuver            --------------------------
	.section	.note.nv.cuver,"",@"SHT_NOTE"
	.sectionflags	@"SHF_NOTE_NV_CUVER"
        /*0018*/ 	.short	0x0001
        /*001a*/ 	.short	0x0064
        /*001c*/ 	.short	0x0001
        /*001e*/ 	.short	0x0000
        /*0020*/ 	.short	0x0001
        /*0022*/ 	.short	0x0000


//--------------------- .nv.info                  --------------------------
	.section	.nv.info,"",@"SHT_CUDA_INFO"
	.align	4


	//----- nvinfo : EIATTR_REGCOUNT
	.align		4
        /*0000*/ 	.byte	0x04, 0x2f
        /*0002*/ 	.short	(.L_4 - .L_3)
	.align		4
.L_3:
        /*0004*/ 	.word	index@(gluon_tcgen05)
        /*0008*/ 	.word	0x00000047


	//----- nvinfo : EIATTR_FRAME_SIZE
	.align		4
.L_4:
        /*000c*/ 	.byte	0x04, 0x11
        /*000e*/ 	.short	(.L_6 - .L_5)
	.align		4
.L_5:
        /*0010*/ 	.word	index@($__internal_2_$__cuda_sm10x_tcgen05_guardrail_trap_unallocated_columns_being_dealloced)
        /*0014*/ 	.word	0x00000000


	//----- nvinfo : EIATTR_FRAME_SIZE
	.align		4
.L_6:
        /*0018*/ 	.byte	0x04, 0x11
        /*001a*/ 	.short	(.L_8 - .L_7)
	.align		4
.L_7:
        /*001c*/ 	.word	index@($__internal_1_$__cuda_sm10x_tcgen05_guardrail_trap_phase_invalid_during_alloc)
        /*0020*/ 	.word	0x00000000


	//----- nvinfo : EIATTR_FRAME_SIZE
	.align		4
.L_8:
        /*0024*/ 	.byte	0x04, 0x11
        /*0026*/ 	.short	(.L_10 - .L_9)
	.align		4
.L_9:
        /*0028*/ 	.word	index@($__internal_0_$__cuda_sm10x_tcgen05_guardrail_trap_col_being_dealloced_not_returned_by_alloc)
        /*002c*/ 	.word	0x00000000


	//----- nvinfo : EIATTR_FRAME_SIZE
	.align		4
.L_10:
        /*0030*/ 	.byte	0x04, 0x11
        /*0032*/ 	.short	(.L_12 - .L_11)
	.align		4
.L_11:
        /*0034*/ 	.word	index@(gluon_tcgen05)
        /*0038*/ 	.word	0x00000000


	//----- nvinfo : EIATTR_MIN_STACK_SIZE
	.align		4
.L_12:
        /*003c*/ 	.byte	0x04, 0x12
        /*003e*/ 	.short	(.L_14 - .L_13)
	.align		4
.L_13:
        /*0040*/ 	.word	index@(gluon_tcgen05)
        /*0044*/ 	.word	0x00000000
.L_14:


//--------------------- .nv.info.gluon_tcgen05    --------------------------
	.section	.nv.info.gluon_tcgen05,"",@"SHT_CUDA_INFO"
	.sectionflags	@""
	.align	4


	//----- nvinfo : EIATTR_CUDA_API_VERSION
	.align		4
        /*0000*/ 	.byte	0x04, 0x37
        /*0002*/ 	.short	(.L_16 - .L_15)
.L_15:
        /*0004*/ 	.word	0x00000081


	//----- nvinfo : EIATTR_KPARAM_INFO
	.align		4
.L_16:
        /*0008*/ 	.byte	0x04, 0x17
        /*000a*/ 	.short	(.L_18 - .L_17)
.L_17:
        /*000c*/ 	.word	0x00000000
        /*0010*/ 	.short	0x000a
        /*0012*/ 	.short	0x0048
        /*0014*/ 	.byte	0x00, 0xf4, 0x21, 0x00


	//----- nvinfo : EIATTR_KPARAM_INFO
	.align		4
.L_18:
        /*0018*/ 	.byte	0x04, 0x17
        /*001a*/ 	.short	(.L_20 - .L_19)
.L_19:
        /*001c*/ 	.word	0x00000000
        /*0020*/ 	.short	0x0009
        /*0022*/ 	.short	0x0040
        /*0024*/ 	.byte	0x00, 0xf4, 0x21, 0x00


	//----- nvinfo : EIATTR_KPARAM_INFO
	.align		4
.L_20:
        /*0028*/ 	.byte	0x04, 0x17
        /*002a*/ 	.short	(.L_22 - .L_21)
.L_21:
        /*002c*/ 	.word	0x00000000
        /*0030*/ 	.short	0x0008
        /*0032*/ 	.short	0x0038
        /*0034*/ 	.byte	0x00, 0xf0, 0x21, 0x00


	//----- nvinfo : EIATTR_KPARAM_INFO
	.align		4
.L_22:
        /*0038*/ 	.byte	0x04, 0x17
        /*003a*/ 	.short	(.L_24 - .L_23)
.L_23:
        /*003c*/ 	.word	0x00000000
        /*0040*/ 	.short	0x0007
        /*0042*/ 	.short	0x0030
        /*0044*/ 	.byte	0x00, 0xf0, 0x21, 0x00


	//----- nvinfo : EIATTR_KPARAM_INFO
	.align		4
.L_24:
        /*0048*/ 	.byte	0x04, 0x17
        /*004a*/ 	.short	(.L_26 - .L_25)
.L_25:
        /*004c*/ 	.word	0x00000000
        /*0050*/ 	.short	0x0006
        /*0052*/ 	.short	0x0028
        /*0054*/ 	.byte	0x00, 0xf0, 0x21, 0x00


	//----- nvinfo : EIATTR_KPARAM_INFO
	.align		4
.L_26:
        /*0058*/ 	.byte	0x04, 0x17
        /*005a*/ 	.short	(.L_28 - .L_27)
.L_27:
        /*005c*/ 	.word	0x00000000
        /*0060*/ 	.short	0x0005
        /*0062*/ 	.short	0x0020
        /*0064*/ 	.byte	0x00, 0xf0, 0x11, 0x00


	//----- nvinfo : EIATTR_KPARAM_INFO
	.align		4
.L_28:
        /*0068*/ 	.byte	0x04, 0x17
        /*006a*/ 	.short	(.L_30 - .L_29)
.L_29:
        /*006c*/ 	.word	0x00000000
        /*0070*/ 	.short	0x0004
        /*0072*/ 	.short	0x001c
        /*0074*/ 	.byte	0x00, 0xf0, 0x11, 0x00


	//----- nvinfo : EIATTR_KPARAM_INFO
	.align		4
.L_30:
        /*0078*/ 	.byte	0x04, 0x17
        /*007a*/ 	.short	(.L_32 - .L_31)
.L_31:
        /*007c*/ 	.word	0x00000000
        /*0080*/ 	.short	0x0003
        /*0082*/ 	.short	0x0018
        /*0084*/ 	.byte	0x00, 0xf0, 0x11, 0x00


	//----- nvinfo : EIATTR_KPARAM_INFO
	.align		4
.L_32:
        /*0088*/ 	.byte	0x04, 0x17
        /*008a*/ 	.short	(.L_34 - .L_33)
.L_33:
        /*008c*/ 	.word	0x00000000
        /*0090*/ 	.short	0x0002
        /*0092*/ 	.short	0x0010
        /*0094*/ 	.byte	0x00, 0xf4, 0x21, 0x00


	//----- nvinfo : EIATTR_KPARAM_INFO
	.align		4
.L_34:
        /*0098*/ 	.byte	0x04, 0x17
        /*009a*/ 	.short	(.L_36 - .L_35)
.L_35:
        /*009c*/ 	.word	0x00000000
        /*00a0*/ 	.short	0x0001
        /*00a2*/ 	.short	0x0008
        /*00a4*/ 	.byte	0x00, 0xf4, 0x21, 0x00


	//----- nvinfo : EIATTR_KPARAM_INFO
	.align		4
.L_36:
        /*00a8*/ 	.byte	0x04, 0x17
        /*00aa*/ 	.short	(.L_38 - .L_37)
.L_37:
        /*00ac*/ 	.word	0x00000000
        /*00b0*/ 	.short	0x0000
        /*00b2*/ 	.short	0x0000
        /*00b4*/ 	.byte	0x00, 0xf4, 0x21, 0x00


	//----- nvinfo : EIATTR_AT_ENTRY_FRAGMENTS
	.align		4
.L_38:
        /*00b8*/ 	.byte	0x04, 0x4f
        /*00ba*/ 	.short	(.L_40 - .L_39)


	//   ....[0]....
.L_39:
        /*00bc*/ 	.word	0x00000004


	//----- nvinfo : EIATTR_RESERVED_SMEM_USED
	.align		4
.L_40:
        /*00c0*/ 	.byte	0x01, 0x41
	.zero		2


	//----- nvinfo : EIATTR_SPARSE_MMA_MASK
	.align		4
        /*00c4*/ 	.byte	0x03, 0x50
        /*00c6*/ 	.short	0x0000


	//----- nvinfo : EIATTR_TCGEN05_1CTA_USED
	.align		4
        /*00c8*/ 	.byte	0x01, 0x51
	.zero		2


	//----- nvinfo : EIATTR_MAXREG_COUNT
	.align		4
        /*00cc*/ 	.byte	0x03, 0x1b
        /*00ce*/ 	.short	0x00ff


	//----- nvinfo : EIATTR_NUM_BARRIERS
	.align		4
        /*00d0*/ 	.byte	0x02, 0x4c
        /*00d2*/ 	.byte	0x01
	.zero		1


	//----- nvinfo : EIATTR_INT_WARP_WIDE_INSTR_OFFSETS
	.align		4
        /*00d4*/ 	.byte	0x04, 0x31
        /*00d6*/ 	.short	(.L_42 - .L_41)


	//   ....[0]....
.L_41:
        /*00d8*/ 	.word	0x00001750


	//   ....[1]....
        /*00dc*/ 	.word	0x00001770


	//   ....[2]....
        /*00e0*/ 	.word	0x000017f0


	//   ....[3]....
        /*00e4*/ 	.word	0x00001ac0


	//   ....[4]....
        /*00e8*/ 	.word	0x00001ad0


	//   ....[5]....
        /*00ec*/ 	.word	0x00001b30


	//   ....[6]....
        /*00f0*/ 	.word	0x00001b40


	//   ....[7]....
        /*00f4*/ 	.word	0x00001e10


	//   ....[8]....
        /*00f8*/ 	.word	0x00001e20


	//   ....[9]....
        /*00fc*/ 	.word	0x00001fa0


	//   ....[10]....
        /*0100*/ 	.word	0x00001fd0


	//   ....[11]....
        /*0104*/ 	.word	0x00002000


	//   ....[12]....
        /*0108*/ 	.word	0x00002020


	//   ....[13]....
        /*010c*/ 	.word	0x00002320


	//   ....[14]....
        /*0110*/ 	.word	0x00002330


	//   ....[15]....
        /*0114*/ 	.word	0x000026a0


	//   ....[16]....
        /*0118*/ 	.word	0x000026b0


	//   ....[17]....
        /*011c*/ 	.word	0x00002ba0


	//   ....[18]....
        /*0120*/ 	.word	0x00002bf0


	//----- nvinfo : EIATTR_COOP_GROUP_MASK_REGIDS
	.align		4
.L_42:
        /*0124*/ 	.byte	0x04, 0x29
        /*0126*/ 	.short	(.L_44 - .L_43)


	//   ....[0]....
.L_43:
        /*0128*/ 	.word	0xffffffff


	//   ....[1]....
        /*012c*/ 	.word	0xffffffff


	//   ....[2]....
        /*0130*/ 	.word	0xffffffff


	//   ....[3]....
        /*0134*/ 	.word	0xffffffff


	//   ....[4]....
        /*0138*/ 	.word	0xffffffff


	//   ....[5]....
        /*013c*/ 	.word	0xffffffff


	//   ....[6]....
        /*0140*/ 	.word	0xffffffff


	//   ....[7]....
        /*0144*/ 	.word	0xffffffff


	//   ....[8]....
        /*0148*/ 	.word	0xffffffff


	//   ....[9]....
        /*014c*/ 	.word	0xffffffff


	//----- nvinfo : EIATTR_COOP_GROUP_INSTR_OFFSETS
	.align		4
.L_44:
        /*0150*/ 	.byte	0x04, 0x28
        /*0152*/ 	.short	(.L_46 - .L_45)


	//   ....[0]....
.L_45:
        /*0154*/ 	.word	0x00000050


	//   ....[1]....
        /*0158*/ 	.word	0x00000310


	//   ....[2]....
        /*015c*/ 	.word	0x00000500


	//   ....[3]....
        /*0160*/ 	.word	0x000009a0


	//   ....[4]....
        /*0164*/ 	.word	0x00000ae0


	//   ....[5]....
        /*0168*/ 	.word	0x00000fe0


	//   ....[6]....
        /*016c*/ 	.word	0x00001120


	//   ....[7]....
        /*0170*/ 	.word	0x00001610


	//   ....[8]....
        /*0174*/ 	.word	0x00002a30


	//   ....[9]....
        /*0178*/ 	.word	0x00002ca0


	//----- nvinfo : EIATTR_VRC_CTA_INIT_COUNT
	.align		4
.L_46:
        /*017c*/ 	.byte	0x02, 0x4a
        /*017e*/ 	.byte	0x80
	.zero		1


	//----- nvinfo : EIATTR_MBARRIER_INSTR_OFFSETS
	.align		4
        /*0180*/ 	.byte	0x04, 0x39
        /*0182*/ 	.short	(.L_48 - .L_47)


	//   ....[0]....
.L_47:
        /*0184*/ 	.word	0x00001810
        /*0188*/ 	.word	0x000000ff
        /*018c*/ 	.word	0x00012000
        /*0190*/ 	.short	0x0100
        /*0192*/ 	.byte	0x08
	.zero		1


	//   ....[1]....
        /*0194*/ 	.word	0x00001820
        /*0198*/ 	.word	0x000000ff
        /*019c*/ 	.word	0x00012020
        /*01a0*/ 	.short	0x0100
        /*01a2*/ 	.byte	0x08
	.zero		1


	//   ....[2]....
        /*01a4*/ 	.word	0x000018d0
        /*01a8*/ 	.word	0x000000ff
        /*01ac*/ 	.word	0x00012008
        /*01b0*/ 	.short	0x0100
        /*01b2*/ 	.byte	0x08
	.zero		1


	//   ....[3]....
        /*01b4*/ 	.word	0x000018e0
        /*01b8*/ 	.word	0x000000ff
        /*01bc*/ 	.word	0x00012028
        /*01c0*/ 	.short	0x0100
        /*01c2*/ 	.byte	0x08
	.zero		1


	//   ....[4]....
        /*01c4*/ 	.word	0x000019f0
        /*01c8*/ 	.word	0x000000ff
        /*01cc*/ 	.word	0x00012010
        /*01d0*/ 	.short	0x0100
        /*01d2*/ 	.byte	0x08
	.zero		1


	//   ....[5]....
        /*01d4*/ 	.word	0x00001a00
        /*01d8*/ 	.word	0x000000ff
        /*01dc*/ 	.word	0x00012030
        /*01e0*/ 	.short	0x0100
        /*01e2*/ 	.byte	0x08
	.zero		1


	//   ....[6]....
        /*01e4*/ 	.word	0x00001bd0
        /*01e8*/ 	.word	0x000000ff
        /*01ec*/ 	.word	0x00012000
        /*01f0*/ 	.short	0x010a
        /*01f2*/ 	.byte	0x08
	.zero		1


	//   ....[7]....
        /*01f4*/ 	.word	0x00001e70
        /*01f8*/ 	.word	0x000000ff
        /*01fc*/ 	.word	0x00012020
        /*0200*/ 	.short	0x010a
        /*0202*/ 	.byte	0x08
	.zero		1


	//   ....[8]....
        /*0204*/ 	.word	0x000020a0
        /*0208*/ 	.word	0x000000ff
        /*020c*/ 	.word	0x00012000
        /*0210*/ 	.short	0x010a
        /*0212*/ 	.byte	0x1c
	.zero		1


	//   ....[9]....
        /*0214*/ 	.word	0x00002370
        /*0218*/ 	.word	0x000000ff
        /*021c*/ 	.word	0x00012020
        /*0220*/ 	.short	0x010a
        /*0222*/ 	.byte	0x1c
	.zero		1


	//   ....[10]....
        /*0224*/ 	.word	0x00002440
        /*0228*/ 	.word	0x000000ff
        /*022c*/ 	.word	0x00012000
        /*0230*/ 	.short	0x0108
        /*0232*/ 	.byte	0x08
	.zero		1


	//   ....[11]....
        /*0234*/ 	.word	0x00002450
        /*0238*/ 	.word	0x000000ff
        /*023c*/ 	.word	0x00012020
        /*0240*/ 	.short	0x0108
        /*0242*/ 	.byte	0x08
	.zero		1


	//   ....[12]....
        /*0244*/ 	.word	0x000024a0
        /*0248*/ 	.word	0x000000ff
        /*024c*/ 	.word	0x00012008
        /*0250*/ 	.short	0x0108
        /*0252*/ 	.byte	0x08
	.zero		1


	//   ....[13]....
        /*0254*/ 	.word	0x000024b0
        /*0258*/ 	.word	0x000000ff
        /*025c*/ 	.word	0x00012028
        /*0260*/ 	.short	0x0108
        /*0262*/ 	.byte	0x08
	.zero		1


	//   ....[14]....
        /*0264*/ 	.word	0x00002500
        /*0268*/ 	.word	0x000000ff
        /*026c*/ 	.word	0x00012010
        /*0270*/ 	.short	0x0108
        /*0272*/ 	.byte	0x08
	.zero		1


	//   ....[15]....
        /*0274*/ 	.word	0x00002510
        /*0278*/ 	.word	0x000000ff
        /*027c*/ 	.word	0x00012030
        /*0280*/ 	.short	0x0108
        /*0282*/ 	.byte	0x08
	.zero		1


	//   ....[16]....
        /*0284*/ 	.word	0x00002cc0
        /*0288*/ 	.word	0x000000ff
        /*028c*/ 	.word	0x00012000
        /*0290*/ 	.short	0x010a
        /*0292*/ 	.byte	0x08
	.zero		1


	//   ....[17]....
        /*0294*/ 	.word	0x00002cf0
        /*0298*/ 	.word	0x000000ff
        /*029c*/ 	.word	0x00012020
        /*02a0*/ 	.short	0x010a
        /*02a2*/ 	.byte	0x08
	.zero		1


	//   ....[18]....
        /*02a4*/ 	.word	0x00002d20
        /*02a8*/ 	.word	0x000000ff
        /*02ac*/ 	.word	0x00012000
        /*02b0*/ 	.short	0x010a
        /*02b2*/ 	.byte	0x1c
	.zero		1


	//   ....[19]....
        /*02b4*/ 	.word	0x00002d50
        /*02b8*/ 	.word	0x000000ff
        /*02bc*/ 	.word	0x00012020
        /*02c0*/ 	.short	0x010a
        /*02c2*/ 	.byte	0x1c
	.zero		1


	//----- nvinfo : EIATTR_NUM_MBARRIERS
	.align		4
.L_48:
        /*02c4*/ 	.byte	0x03, 0x38
        /*02c6*/ 	.short	0x0006


	//----- nvinfo : EIATTR_EXIT_INSTR_OFFSETS
	.align		4
        /*02c8*/ 	.byte	0x04, 0x1c
        /*02ca*/ 	.short	(.L_50 - .L_49)


	//   ....[0]....
.L_49:
        /*02cc*/ 	.word	0x00002cb0


	//----- nvinfo : EIATTR_REQNTID
	.align		4
.L_50:
        /*02d0*/ 	.byte	0x04, 0x10
        /*02d2*/ 	.short	(.L_52 - .L_51)
.L_51:
        /*02d4*/ 	.word	0x00000080
        /*02d8*/ 	.word	0x00000001
        /*02dc*/ 	.word	0x00000001


	//----- nvinfo : EIATTR_CRS_STACK_SIZE
	.align		4
.L_52:
        /*02e0*/ 	.byte	0x04, 0x1e
        /*02e2*/ 	.short	(.L_54 - .L_53)
.L_53:
        /*02e4*/ 	.word	0x00000000


	//----- nvinfo : EIATTR_CBANK_PARAM_SIZE
	.align		4
.L_54:
        /*02e8*/ 	.byte	0x03, 0x19
        /*02ea*/ 	.short	0x0050


	//----- nvinfo : EIATTR_PARAM_CBANK
	.align		4
        /*02ec*/ 	.byte	0x04, 0x0a
        /*02ee*/ 	.short	(.L_56 - .L_55)
	.align		4
.L_55:
        /*02f0*/ 	.word	index@(.nv.constant0.gluon_tcgen05)
        /*02f4*/ 	.short	0x0380
        /*02f6*/ 	.short	0x0050


	//----- nvinfo : EIATTR_SW_WAR
	.align		4
.L_56:
        /*02f8*/ 	.byte	0x04, 0x36
        /*02fa*/ 	.short	(.L_58 - .L_57)
.L_57:
        /*02fc*/ 	.word	0x00000008
.L_58:


//--------------------- .nv.compat                --------------------------
	.section	.nv.compat,"",@"SHT_CUDA_COMPAT_INFO"
	.align	4
        /*0000*/ 	.byte	0x02, 0x02, 0x02, 0x00, 0x02, 0x05, 0x05, 0x00, 0x02, 0x03, 0x03, 0x00, 0x02, 0x06, 0x01, 0x00


//--------------------- .nv.callgraph             --------------------------
	.section	.nv.callgraph,"",@"SHT_CUDA_CALLGRAPH"
	.align	4
	.sectionentsize	8
	.align		4
        /*0000*/ 	.word	0x00000000
	.align		4
        /*0004*/ 	.word	0xffffffff
	.align		4
        /*0008*/ 	.word	0x00000000
	.align		4
        /*000c*/ 	.word	0xfffffffe
	.align		4
        /*0010*/ 	.word	0x00000000
	.align		4
        /*0014*/ 	.word	0xfffffffd
	.align		4
        /*0018*/ 	.word	0x00000000
	.align		4
        /*001c*/ 	.word	0xfffffffc


//--------------------- .text.gluon_tcgen05       --------------------------
	.section	.text.gluon_tcgen05,"ax",@progbits
	.align	128
        .global         gluon_tcgen05
        .type           gluon_tcgen05,@function
        .size           gluon_tcgen05,(.L_x_81 - gluon_tcgen05)
        .other          gluon_tcgen05,@"STO_CUDA_ENTRY STV_DEFAULT"
gluon_tcgen05:
.text.gluon_tcgen05:
[----:B------:R-:W1:Y:S01]  /*0000*/  LDC R1, c[0x0][0x37c] ;  /* 0x0000df00ff017b82 */ /* 0x000e620000000800 */
[----:B------:R-:W2:Y:S02]  /*0010*/  S2R R0, SR_TID.X ;  /* 0x0000000000007919 */ /* 0x000ea40000002100 */
[----:B--2---:R-:W-:-:S13]  /*0020*/  ISETP.GE.U32.AND P2, PT, R0, 0x20, PT ;  /* 0x000000200000780c */ /* 0x004fda0003f46070 */
[----:B------:R-:W-:Y:S05]  /*0030*/  @P2 BRA `(.L_x_0) ;  /* 0x0000000000b82947 */ /* 0x000fea0003800000 */
[----:B------:R-:W2:Y:S01]  /*0040*/  S2UR UR6, SR_CgaCtaId ;  /* 0x00000000000679c3 */ /* 0x000ea20000008800 */
[----:B------:R-:W-:Y:S01]  /*0050*/  NOP ;  /* 0x0000000000007918 */ /* 0x000fe20000000000 */
[----:B------:R-:W-:Y:S02]  /*0060*/  UMOV UR4, 0x40 ;  /* 0x0000004000047882 */ /* 0x000fe40000000000 */
[----:B--2---:R-:W-:-:S09]  /*0070*/  ULEA UR4, UR6, UR4, 0x18 ;  /* 0x0000000406047291 */ /* 0x004fd2000f8ec0ff */
[----:B------:R-:W2:Y:S01]  /*0080*/  LDS.U8 R2, [UR4] ;  /* 0x00000004ff027984 */ /* 0x000ea20008000000 */
[----:B------:R-:W-:Y:S02]  /*0090*/  UMOV UR4, 0x400 ;  /* 0x0000040000047882 */ /* 0x000fe40000000000 */
[----:B------:R-:W-:Y:S01]  /*00a0*/  ULEA UR4, UR6, UR4, 0x18 ;  /* 0x0000000406047291 */ /* 0x000fe2000f8ec0ff */
[----:B--2---:R-:W-:-:S13]  /*00b0*/  ISETP.NE.AND P0, PT, R2, RZ, PT ;  /* 0x000000ff0200720c */ /* 0x004fda0003f05270 */
[----:B------:R-:W-:Y:S05]  /*00c0*/  @P0 BRA `(.L_x_1) ;  /* 0x00000000007c0947 */ /* 0x000fea0003800000 */
[----:B------:R-:W-:-:S13]  /*00d0*/  ELECT P0, URZ, PT ;  /* 0x0000000000ff782f */ /* 0x000fda0003800000 */
[----:B------:R-:W-:Y:S05]  /*00e0*/  @!P0 BRA `(.L_x_2) ;  /* 0x0000000000848947 */ /* 0x000fea0003800000 */
[----:B------:R-:W-:Y:S01]  /*00f0*/  UMOV UR5, 0x4 ;  /* 0x0000000400057882 */ /* 0x000fe20000000000 */
[----:B------:R-:W-:Y:S02]  /*0100*/  IMAD.MOV.U32 R5, RZ, RZ, 0x1 ;  /* 0x00000001ff057424 */ /* 0x000fe400078e00ff */
[----:B------:R-:W-:Y:S02]  /*0110*/  IMAD.MOV.U32 R3, RZ, RZ, 0xf ;  /* 0x0000000fff037424 */ /* 0x000fe400078e00ff */
[----:B------:R-:W-:Y:S04]  /*0120*/  DEPBAR.LE SB2, 0x36 ;  /* 0x0000ad800000791a */ /* 0x000fe80000000000 */
[----:B------:R-:W2:Y:S02]  /*0130*/  UTCATOMSWS.FIND_AND_SET.ALIGN UP0, UR5, UR5 ;  /* 0x00000005000575e3 */ /* 0x000ea40008000800 */
[----:B--2---:R-:W-:-:S04]  /*0140*/  PLOP3.LUT P0, PT, PT, PT, UP0, 0x80, 0x8 ;  /* 0x000000000008781c */ /* 0x004fc80003f0f008 */
[----:B------:R-:W-:-:S04]  /*0150*/  SEL R2, RZ, 0xffffffff, !P0 ;  /* 0xffffffffff027807 */ /* 0x000fc80004000000 */
[----:B------:R-:W-:Y:S01]  /*0160*/  ISETP.NE.AND P0, PT, R2, RZ, PT ;  /* 0x000000ff0200720c */ /* 0x000fe20003f05270 */
[----:B------:R-:W-:-:S12]  /*0170*/  IMAD.U32 R2, RZ, RZ, UR5 ;  /* 0x00000005ff027e24 */ /* 0x000fd8000f8e00ff */
[----:B------:R-:W-:Y:S05]  /*0180*/  @P0 BRA `(.L_x_3) ;  /* 0x0000000000240947 */ /* 0x000fea0003800000 */
.L_x_4:
[----:B------:R-:W-:Y:S05]  /*0190*/  NANOSLEEP 0x64 ;  /* 0x000000640000795d */ /* 0x000fea0003800000 */
[----:B------:R-:W-:-:S05]  /*01a0*/  UMOV UR5, 0x4 ;  /* 0x0000000400057882 */ /* 0x000fca0000000000 */
[----:B------:R-:W-:Y:S04]  /*01b0*/  DEPBAR.LE SB2, 0x36 ;  /* 0x0000ad800000791a */ /* 0x000fe80000000000 */
[----:B------:R-:W2:Y:S02]  /*01c0*/  UTCATOMSWS.FIND_AND_SET.ALIGN UP0, UR5, UR5 ;  /* 0x00000005000575e3 */ /* 0x000ea40008000800 */
[----:B--2---:R-:W-:-:S04]  /*01d0*/  PLOP3.LUT P0, PT, PT, PT, UP0, 0x80, 0x8 ;  /* 0x000000000008781c */ /* 0x004fc80003f0f008 */
[----:B------:R-:W-:-:S04]  /*01e0*/  SEL R2, RZ, 0xffffffff, !P0 ;  /* 0xffffffffff027807 */ /* 0x000fc80004000000 */
[----:B------:R-:W-:Y:S01]  /*01f0*/  ISETP.NE.AND P0, PT, R2, RZ, PT ;  /* 0x000000ff0200720c */ /* 0x000fe20003f05270 */
[----:B------:R-:W-:-:S12]  /*0200*/  IMAD.U32 R2, RZ, RZ, UR5 ;  /* 0x00000005ff027e24 */ /* 0x000fd8000f8e00ff */
[----:B------:R-:W-:Y:S05]  /*0210*/  @!P0 BRA `(.L_x_4) ;  /* 0xfffffffc00dc8947 */ /* 0x000fea000383ffff */
.L_x_3:
[C---:B------:R-:W-:Y:S01]  /*0220*/  VIADD R4, R2.reuse, 0x10 ;  /* 0x0000001002047836 */ /* 0x040fe20000000000 */
[----:B------:R-:W-:Y:S01]  /*0230*/  UMOV UR5, 0x50 ;  /* 0x0000005000057882 */ /* 0x000fe20000000000 */
[----:B------:R-:W-:Y:S01]  /*0240*/  SHF.L.U32 R3, R3, R2, RZ ;  /* 0x0000000203037219 */ /* 0x000fe200000006ff */
[----:B------:R-:W-:Y:S01]  /*0250*/  ULEA UR5, UR6, UR5, 0x18 ;  /* 0x0000000506057291 */ /* 0x000fe2000f8ec0ff */
[----:B------:R-:W-:Y:S01]  /*0260*/  IMAD.SHL.U32 R2, R2, 0x20, RZ ;  /* 0x0000002002027824 */ /* 0x000fe200078e00ff */
[----:B------:R-:W-:-:S04]  /*0270*/  SHF.L.U32 R4, R5, R4, RZ ;  /* 0x0000000405047219 */ /* 0x000fc800000006ff */
[----:B------:R-:W-:-:S05]  /*0280*/  LOP3.LUT R3, R4, R3, RZ, 0xfc, !PT ;  /* 0x0000000304037212 */ /* 0x000fca00078efcff */
[----:B------:R2:W-:Y:S04]  /*0290*/  ATOMS.OR RZ, [UR5], R3 ;  /* 0x00000003ffff798c */ /* 0x0005e8000b000005 */
[----:B------:R2:W-:Y:S01]  /*02a0*/  STS [UR4], R2 ;  /* 0x00000002ff007988 */ /* 0x0005e20008000804 */
[----:B------:R-:W-:Y:S05]  /*02b0*/  BRA `(.L_x_2) ;  /* 0x0000000000107947 */ /* 0x000fea0003800000 */
.L_x_1:
[----:B------:R-:W-:Y:S01]  /*02c0*/  IMAD.MOV.U32 R3, RZ, RZ, -0x1 ;  /* 0xffffffffff037424 */ /* 0x000fe200078e00ff */
[----:B------:R-:W-:-:S04]  /*02d0*/  MOV R2, 0x300 ;  /* 0x0000030000027802 */ /* 0x000fc80000000f00 */
[----:B------:R2:W-:Y:S03]  /*02e0*/  STS [UR4], R3 ;  /* 0x00000003ff007988 */ /* 0x0005e60008000804 */
[----:B-12---:R-:W-:Y:S05]  /*02f0*/  CALL.REL.NOINC `($__internal_1_$__cuda_sm10x_tcgen05_guardrail_trap_phase_invalid_during_alloc) ;  /* 0x0000002800ac7944 */ /* 0x006fea0003c00000 */
.L_x_2:
[----:B------:R-:W-:Y:S05]  /*0300*/  WARPSYNC.ALL ;  /* 0x0000000000007948 */ /* 0x000fea0003800000 */
[----:B------:R-:W-:Y:S01]  /*0310*/  NOP ;  /* 0x0000000000007918 */ /* 0x000fe20000000000 */
.L_x_0:
[----:B------:R-:W3:Y:S08]  /*0320*/  S2UR UR4, SR_CgaCtaId ;  /* 0x00000000000479c3 */ /* 0x000ef00000008800 */
[----:B------:R-:W-:Y:S01]  /*0330*/  BAR.SYNC.DEFER_BLOCKING 0x0 ;  /* 0x0000000000007b1d */ /* 0x000fe20000010000 */
[----:B------:R-:W-:-:S05]  /*0340*/  LOP3.LUT R68, R0, 0x7f, RZ, 0xc0, !PT ;  /* 0x0000007f00447812 */ /* 0x000fca00078ec0ff */
[----:B------:R-:W-:Y:S02]  /*0350*/  UMOV UR8, 0x400 ;  /* 0x0000040000087882 */ /* 0x000fe40000000000 */
[----:B--2---:R-:W2:Y:S08]  /*0360*/  LDC R3, c[0x0][0x398] ;  /* 0x0000e600ff037b82 */ /* 0x004eb00000000800 */
[----:B------:R-:W4:Y:S01]  /*0370*/  LDC R10, c[0x0][0x3a0] ;  /* 0x0000e800ff0a7b82 */ /* 0x000f220000000800 */
[----:B---3--:R-:W-:-:S07]  /*0380*/  ULEA UR8, UR4, UR8, 0x18 ;  /* 0x0000000804087291 */ /* 0x008fce000f8ec0ff */
[----:B------:R-:W3:Y:S02]  /*0390*/  S2UR UR15, SR_CTAID.Y ;  /* 0x00000000000f79c3 */ /* 0x000ee40000002600 */
[----:B------:R-:W5:Y:S06]  /*03a0*/  LDS R4, [UR8] ;  /* 0x00000008ff047984 */ /* 0x000f6c0008000800 */
[----:B------:R-:W-:Y:S06]  /*03b0*/  BAR.SYNC.DEFER_BLOCKING 0x0 ;  /* 0x0000000000007b1d */ /* 0x000fec0000010000 */
[----:B------:R-:W-:Y:S05]  /*03c0*/  @P2 BRA `(.L_x_5) ;  /* 0x0000000000182947 */ /* 0x000fea0003800000 */
[----:B------:R-:W-:Y:S01]  /*03d0*/  ELECT P0, URZ, PT ;  /* 0x0000000000ff782f */ /* 0x000fe20003800000 */
[----:B------:R-:W-:Y:S01]  /*03e0*/  IMAD.MOV.U32 R2, RZ, RZ, 0x1 ;  /* 0x00000001ff027424 */ /* 0x000fe200078e00ff */
[----:B------:R-:W-:Y:S01]  /*03f0*/  UMOV UR5, 0x40 ;  /* 0x0000004000057882 */ /* 0x000fe20000000000 */
[----:B------:R-:W-:Y:S01]  /*0400*/  UVIRTCOUNT.DEALLOC.SMPOOL 0x80 ;  /* 0x000000800000784c */ /* 0x000fe20000000000 */
[----:B------:R-:W-:-:S09]  /*0410*/  ULEA UR5, UR4, UR5, 0x18 ;  /* 0x0000000504057291 */ /* 0x000fd2000f8ec0ff */
[----:B------:R5:W-:Y:S03]  /*0420*/  @P0 STS.U8 [UR5], R2 ;  /* 0x00000002ff000988 */ /* 0x000be60008000005 */
.L_x_5:
[----:B------:R-:W5:Y:S01]  /*0430*/  S2UR UR4, SR_CTAID.Z ;  /* 0x00000000000479c3 */ /* 0x000f620000002700 */
[----:B------:R-:W4:Y:S01]  /*0440*/  LDCU UR5, c[0x0][0x370] ;  /* 0x00006e00ff0577ac */ /* 0x000f220008000800 */
[C---:B------:R-:W-:Y:S01]  /*0450*/  ISETP.GE.U32.AND P0, PT, R68.reuse, 0x20, PT ;  /* 0x000000204400780c */ /* 0x040fe20003f06070 */
[----:B--2--5:R-:W-:Y:S01]  /*0460*/  VIADD R2, R3, 0xffffffff ;  /* 0xffffffff03027836 */ /* 0x024fe20000000000 */
[C---:B------:R-:W-:Y:S01]  /*0470*/  ISETP.NE.U32.AND P3, PT, R68.reuse, RZ, PT ;  /* 0x000000ff4400720c */ /* 0x040fe20003f65070 */
[----:B------:R-:W2:Y:S01]  /*0480*/  LDCU UR6, c[0x0][0x374] ;  /* 0x00006e80ff0677ac */ /* 0x000ea20008000800 */
[----:B------:R-:W-:Y:S01]  /*0490*/  LEA R11, R68, UR8, 0x2 ;  /* 0x00000008440b7c11 */ /* 0x000fe2000f8e10ff */
[----:B----4-:R-:W-:Y:S01]  /*04a0*/  VIADD R12, R10, 0xffffffff ;  /* 0xffffffff0a0c7836 */ /* 0x010fe20000000000 */
[----:B------:R-:W4:Y:S01]  /*04b0*/  S2UR UR7, SR_CTAID.X ;  /* 0x00000000000779c3 */ /* 0x000f220000002500 */
[----:B------:R-:W5:Y:S01]  /*04c0*/  LDCU.64 UR20, c[0x0][0x3c0] ;  /* 0x00007800ff1477ac */ /* 0x000f620008000a00 */
[----:B------:R-:W-:Y:S01]  /*04d0*/  R2UR UR23, R4 ;  /* 0x00000000041772ca */ /* 0x000fe200000e0000 */
[----:B------:R-:W-:Y:S04]  /*04e0*/  BSSY.RECONVERGENT B0, `(.L_x_6) ;  /* 0x0000011000007945 */ /* 0x000fe80003800200 */
[----:B------:R3:W-:Y:S01]  /*04f0*/  @!P0 STS [R11], RZ ;  /* 0x000000ff0b008388 */ /* 0x0007e20000000800 */
[----:B------:R-:W-:-:S03]  /*0500*/  NOP ;  /* 0x0000000000007918 */ /* 0x000fc60000000000 */
[----:B------:R3:W-:Y:S02]  /*0510*/  @!P3 STS [UR8+0x24], R2 ;  /* 0x00002402ff00b988 */ /* 0x0007e40008000808 */
[----:B--23--:R-:W-:Y:S02]  /*0520*/  UIMAD UR4, UR4, UR6, UR15 ;  /* 0x00000006040472a4 */ /* 0x00cfe4000f8e020f */
[----:B------:R2:W-:Y:S02]  /*0530*/  @!P3 STS [UR8+0x20], R12 ;  /* 0x0000200cff00b988 */ /* 0x0005e40008000808 */
[----:B----4-:R-:W-:-:S04]  /*0540*/  UIMAD UR4, UR4, UR5, UR7 ;  /* 0x00000005040472a4 */ /* 0x010fc8000f8e0207 */
[----:B------:R-:W-:-:S04]  /*0550*/  UIMAD UR4, UR4, 0x180, URZ ;  /* 0x00000180040478a4 */ /* 0x000fc8000f8e02ff */
[----:B-----5:R-:W-:-:S04]  /*0560*/  UIADD3 UR24, UP0, UPT, UR4, UR20, URZ ;  /* 0x0000001404187290 */ /* 0x020fc8000ff1e0ff */
[----:B------:R-:W-:Y:S01]  /*0570*/  ULEA.HI.X.SX32 UR25, UR4, UR21, 0x1, UP0 ;  /* 0x0000001504197291 */ /* 0x000fe200080f0eff */
[----:B--2---:R-:W-:Y:S11]  /*0580*/  @P3 BRA `(.L_x_7) ;  /* 0x0000000000183947 */ /* 0x004ff60003800000 */
[----:B------:R-:W2:Y:S01]  /*0590*/  LDS R3, [UR8+0x8] ;  /* 0x00000808ff037984 */ /* 0x000ea20008000800 */
[----:B------:R-:W3:Y:S01]  /*05a0*/  LDC.64 R6, c[0x0][0x380] ;  /* 0x0000e000ff067b82 */ /* 0x000ee20000000a00 */
[----:B------:R-:W-:Y:S02]  /*05b0*/  IMAD.MOV.U32 R4, RZ, RZ, 0x70 ;  /* 0x00000070ff047424 */ /* 0x000fe400078e00ff */
[----:B---3--:R3:W-:Y:S03]  /*05c0*/  STS.64 [UR8], R6 ;  /* 0x00000006ff007988 */ /* 0x0087e60008000a08 */
[----:B--2---:R-:W-:-:S05]  /*05d0*/  LOP3.LUT R3, R3, 0x10, R4, 0xd8, !PT ;  /* 0x0000001003037812 */ /* 0x004fca00078ed804 */
[----:B------:R3:W-:Y:S02]  /*05e0*/  STS [UR8+0x8], R3 ;  /* 0x00000803ff007988 */ /* 0x0007e40008000808 */
.L_x_7:
[----:B------:R-:W-:Y:S05]  /*05f0*/  BSYNC.RECONVERGENT B0 ;  /* 0x0000000000007941 */ /* 0x000fea0003800200 */
.L_x_6:
[----:B------:R-:W-:Y:S04]  /*0600*/  BSSY.RECONVERGENT B0, `(.L_x_8) ;  /* 0x000000a000007945 */ /* 0x000fe80003800200 */
[----:B------:R-:W-:Y:S05]  /*0610*/  @P3 BRA `(.L_x_9) ;  /* 0x0000000000203947 */ /* 0x000fea0003800000 */
[----:B---3--:R-:W2:Y:S01]  /*0620*/  LDS R3, [UR8+0x34] ;  /* 0x00003408ff037984 */ /* 0x008ea20008000800 */
[----:B------:R-:W-:Y:S02]  /*0630*/  IMAD.MOV.U32 R4, RZ, RZ, 0x3f000000 ;  /* 0x3f000000ff047424 */ /* 0x000fe400078e00ff */
[----:B------:R-:W-:Y:S01]  /*0640*/  @!P3 IMAD.MOV.U32 R5, RZ, RZ, 0x3f ;  /* 0x0000003fff05b424 */ /* 0x000fe200078e00ff */
[----:B------:R-:W3:Y:S02]  /*0650*/  @!P3 LDS R6, [UR8+0x38] ;  /* 0x00003808ff06b984 */ /* 0x000ee40008000800 */
[----:B--2---:R-:W-:Y:S02]  /*0660*/  LOP3.LUT R3, R3, 0xff000000, R4, 0xb8, !PT ;  /* 0xff00000003037812 */ /* 0x004fe400078eb804 */
[----:B---3--:R-:W-:-:S03]  /*0670*/  @!P3 LOP3.LUT R4, R6, 0xff, R5, 0xb8, !PT ;  /* 0x000000ff0604b812 */ /* 0x008fc600078eb805 */
[----:B------:R2:W-:Y:S04]  /*0680*/  STS [UR8+0x34], R3 ;  /* 0x00003403ff007988 */ /* 0x0005e80008000808 */
[----:B------:R2:W-:Y:S02]  /*0690*/  @!P3 STS [UR8+0x38], R4 ;  /* 0x00003804ff00b988 */ /* 0x0005e40008000808 */
.L_x_9:
[----:B------:R-:W-:Y:S05]  /*06a0*/  BSYNC.RECONVERGENT B0 ;  /* 0x0000000000007941 */ /* 0x000fea0003800200 */
.L_x_8:
[----:B------:R-:W-:Y:S04]  /*06b0*/  BSSY.RECONVERGENT B0, `(.L_x_10) ;  /* 0x000000e000007945 */ /* 0x000fe80003800200 */
[----:B------:R-:W-:Y:S05]  /*06c0*/  @P3 BRA `(.L_x_11) ;  /* 0x0000000000303947 */ /* 0x000fea0003800000 */
[----:B--2---:R-:W2:Y:S01]  /*06d0*/  LDS R4, [UR8+0x34] ;  /* 0x00003408ff047984 */ /* 0x004ea20008000800 */
[----:B------:R-:W4:Y:S03]  /*06e0*/  LDC.64 R8, c[0x0][0x3a8] ;  /* 0x0000ea00ff087b82 */ /* 0x000f260000000a00 */
[----:B---3--:R-:W3:Y:S01]  /*06f0*/  LDS R3, [UR8+0x1c] ;  /* 0x00001c08ff037984 */ /* 0x008ee20008000800 */
[C---:B----4-:R-:W-:Y:S01]  /*0700*/  SHF.L.U64.HI R6, R8.reuse, 0x1, R9 ;  /* 0x0000000108067819 */ /* 0x050fe20000010209 */
[----:B------:R-:W-:-:S03]  /*0710*/  IMAD.SHL.U32 R5, R8, 0x2, RZ ;  /* 0x0000000208057824 */ /* 0x000fc600078e00ff */
[--C-:B------:R-:W-:Y:S02]  /*0720*/  SHF.R.U32.HI R8, RZ, 0x4, R6.reuse ;  /* 0x00000004ff087819 */ /* 0x100fe40000011606 */
[----:B------:R-:W-:-:S05]  /*0730*/  SHF.R.U64 R5, R5, 0x4, R6 ;  /* 0x0000000405057819 */ /* 0x000fca0000001206 */
[----:B------:R4:W-:Y:S01]  /*0740*/  STS [UR8+0xc], R5 ;  /* 0x00000c05ff007988 */ /* 0x0009e20008000808 */
[----:B--2---:R-:W-:Y:S02]  /*0750*/  LOP3.LUT R4, R4, 0x7, RZ, 0xb8, !PT ;  /* 0x0000000704047812 */ /* 0x004fe400078eb8ff */
[----:B---3--:R-:W-:-:S03]  /*0760*/  LOP3.LUT R3, R3, 0xf, R8, 0xb8, !PT ;  /* 0x0000000f03037812 */ /* 0x008fc600078eb808 */
[----:B------:R4:W-:Y:S04]  /*0770*/  STS [UR8+0x34], R4 ;  /* 0x00003404ff007988 */ /* 0x0009e80008000808 */
[----:B------:R4:W-:Y:S02]  /*0780*/  STS [UR8+0x1c], R3 ;  /* 0x00001c03ff007988 */ /* 0x0009e40008000808 */
.L_x_11:
[----:B------:R-:W-:Y:S05]  /*0790*/  BSYNC.RECONVERGENT B0 ;  /* 0x0000000000007941 */ /* 0x000fea0003800200 */
.L_x_10:
[----:B------:R-:W-:Y:S04]  /*07a0*/  BSSY.RECONVERGENT B1, `(.L_x_12) ;  /* 0x000001a000017945 */ /* 0x000fe80003800200 */
[----:B------:R-:W-:Y:S04]  /*07b0*/  BSSY.RELIABLE B0, `(.L_x_13) ;  /* 0x0000015000007945 */ /* 0x000fe80003800100 */
[----:B------:R-:W-:Y:S05]  /*07c0*/  @P3 BRA `(.L_x_14) ;  /* 0x0000000000203947 */ /* 0x000fea0003800000 */
[----:B--234-:R-:W2:Y:S02]  /*07d0*/  LDS R3, [UR8+0x34] ;  /* 0x00003408ff037984 */ /* 0x01cea40008000800 */
[----:B--2---:R-:W-:-:S05]  /*07e0*/  LOP3.LUT R3, R3, 0x38, RZ, 0xb8, !PT ;  /* 0x0000003803037812 */ /* 0x004fca00078eb8ff */
[----:B------:R2:W-:Y:S01]  /*07f0*/  STS [UR8+0x34], R3 ;  /* 0x00003403ff007988 */ /* 0x0005e20008000808 */
[----:B------:R-:W-:Y:S05]  /*0800*/  @P3 BRA `(.L_x_15) ;  /* 0x0000000000203947 */ /* 0x000fea0003800000 */
[----:B--2---:R-:W2:Y:S01]  /*0810*/  LDS R3, [UR8+0x8] ;  /* 0x00000808ff037984 */ /* 0x004ea20008000800 */
[----:B------:R-:W-:-:S05]  /*0820*/  IMAD.MOV.U32 R4, RZ, RZ, 0x780 ;  /* 0x00000780ff047424 */ /* 0x000fca00078e00ff */
[----:B--2---:R-:W-:-:S05]  /*0830*/  LOP3.LUT R3, R3, 0x500, R4, 0xd8, !PT ;  /* 0x0000050003037812 */ /* 0x004fca00078ed804 */
[----:B------:R5:W-:Y:S02]  /*0840*/  STS [UR8+0x8], R3 ;  /* 0x00000803ff007988 */ /* 0x000be40008000808 */
.L_x_14:
[----:B------:R-:W-:Y:S05]  /*0850*/  @P3 BRA `(.L_x_16) ;  /* 0x0000000000283947 */ /* 0x000fea0003800000 */
[----:B--2345:R-:W2:Y:S02]  /*0860*/  LDS R3, [UR8+0x8] ;  /* 0x00000808ff037984 */ /* 0x03cea40008000800 */
[----:B--2---:R-:W-:-:S05]  /*0870*/  LOP3.LUT R3, R3, 0x1800, RZ, 0xb8, !PT ;  /* 0x0000180003037812 */ /* 0x004fca00078eb8ff */
[----:B------:R3:W-:Y:S02]  /*0880*/  STS [UR8+0x8], R3 ;  /* 0x00000803ff007988 */ /* 0x0007e40008000808 */
.L_x_15:
[----:B------:R-:W-:Y:S05]  /*0890*/  @P3 BREAK.RELIABLE B0 ;  /* 0x0000000000003942 */ /* 0x000fea0003800100 */
[----:B------:R-:W-:Y:S05]  /*08a0*/  @P3 BRA `(.L_x_17) ;  /* 0x0000000000243947 */ /* 0x000fea0003800000 */
[----:B------:R-:W4:Y:S01]  /*08b0*/  LDS R4, [UR8+0x8] ;  /* 0x00000808ff047984 */ /* 0x000f220008000800 */
[----:B--23--:R-:W-:-:S05]  /*08c0*/  IMAD.MOV.U32 R3, RZ, RZ, 0x6000 ;  /* 0x00006000ff037424 */ /* 0x00cfca00078e00ff */
[----:B----4-:R-:W-:-:S04]  /*08d0*/  LOP3.LUT R3, R4, 0x6000, R3, 0xd8, !PT ;  /* 0x0000600004037812 */ /* 0x010fc800078ed803 */
[----:B------:R-:W-:-:S05]  /*08e0*/  LOP3.LUT R3, R3, 0x400000, RZ, 0xb8, !PT ;  /* 0x0040000003037812 */ /* 0x000fca00078eb8ff */
[----:B------:R2:W-:Y:S02]  /*08f0*/  STS [UR8+0x8], R3 ;  /* 0x00000803ff007988 */ /* 0x0005e40008000808 */
.L_x_16:
[----:B------:R-:W-:Y:S05]  /*0900*/  BSYNC.RELIABLE B0 ;  /* 0x0000000000007941 */ /* 0x000fea0003800100 */
.L_x_13:
[----:B--2345:R-:W2:Y:S02]  /*0910*/  @!P3 LDS R3, [UR8+0x8] ;  /* 0x00000808ff03b984 */ /* 0x03cea40008000800 */
[----:B--2---:R-:W-:-:S05]  /*0920*/  @!P3 LOP3.LUT R3, R3, 0x8000, RZ, 0xb8, !PT ;  /* 0x000080000303b812 */ /* 0x004fca00078eb8ff */
[----:B------:R4:W-:Y:S02]  /*0930*/  @!P3 STS [UR8+0x8], R3 ;  /* 0x00000803ff00b988 */ /* 0x0009e40008000808 */
.L_x_17:
[----:B------:R-:W-:Y:S05]  /*0940*/  BSYNC.RECONVERGENT B1 ;  /* 0x0000000000017941 */ /* 0x000fea0003800200 */
.L_x_12:
[----:B------:R-:W-:Y:S05]  /*0950*/  WARPSYNC.ALL ;  /* 0x0000000000007948 */ /* 0x000fea0003800000 */
[----:B------:R-:W-:Y:S01]  /*0960*/  NOP ;  /* 0x0000000000007918 */ /* 0x000fe20000000000 */
[----:B------:R-:W-:Y:S05]  /*0970*/  @P0 BRA `(.L_x_18) ;  /* 0x0000000000300947 */ /* 0x000fea0003800000 */
[----:B--234-:R-:W2:Y:S01]  /*0980*/  S2R R3, SR_LANEID ;  /* 0x0000000000037919 */ /* 0x01cea20000000000 */
[----:B------:R-:W-:Y:S05]  /*0990*/  WARPSYNC.ALL ;  /* 0x0000000000007948 */ /* 0x000fea0003800000 */
[----:B------:R-:W-:Y:S01]  /*09a0*/  NOP ;  /* 0x0000000000007918 */ /* 0x000fe20000000000 */
[----:B--2---:R-:W-:-:S05]  /*09b0*/  IMAD.SHL.U32 R3, R3, 0x4, RZ ;  /* 0x0000000403037824 */ /* 0x004fca00078e00ff */
[----:B------:R-:W2:Y:S01]  /*09c0*/  LDS R7, [R3+UR8] ;  /* 0x0000000803077984 */ /* 0x000ea20008000800 */
[----:B------:R-:W-:-:S05]  /*09d0*/  IADD3 R4, P1, PT, R3, UR24, RZ ;  /* 0x0000001803047c10 */ /* 0x000fca000ff3e0ff */
[----:B------:R-:W-:-:S05]  /*09e0*/  IMAD.X R5, RZ, RZ, UR25, P1 ;  /* 0x00000019ff057e24 */ /* 0x000fca00088e06ff */
[----:B--2---:R5:W2:Y:S01]  /*09f0*/  ATOMG.E.EXCH.STRONG.GPU PT, RZ, [R4], R7 ;  /* 0x0000000704ff73a8 */ /* 0x004aa200041ee100 */
[----:B------:R-:W-:-:S04]  /*0a00*/  DEPBAR {5,4,3,2,1,0} ;  /* 0x0000003f0000791a */ /* 0x000fc80000000000 */
[----:B------:R-:W3:Y:S02]  /*0a10*/  CCTL.E.C.LDCU.IV.DEEP [UR24] ;  /* 0x0000000018007540 */ /* 0x000ee40009c08000 */
[----:B---3--:R5:W-:Y:S01]  /*0a20*/  UTMACCTL.IV [UR24] ;  /* 0x00000000180079b9 */ /* 0x008be20008000000 */
[----:B------:R-:W-:Y:S01]  /*0a30*/  NOP ;  /* 0x0000000000007918 */ /* 0x000fe20000000000 */
.L_x_18:
[----:B------:R-:W-:Y:S05]  /*0a40*/  @P0 BRA `(.L_x_19) ;  /* 0x00000000000c0947 */ /* 0x000fea0003800000 */
[----:B------:R0:W-:Y:S01]  /*0a50*/  UTMACMDFLUSH ;  /* 0x00000000000079b7 */ /* 0x0001e20000000000 */
[----:B------:R-:W-:Y:S05]  /*0a60*/  @P0 BRA `(.L_x_19) ;  /* 0x0000000000040947 */ /* 0x000fea0003800000 */
[----:B------:R-:W-:-:S04]  /*0a70*/  DEPBAR.LE SB0, 0x0 ;  /* 0x000080000000791a */ /* 0x000fc80000000000 */
.L_x_19:
[----:B------:R-:W-:Y:S05]  /*0a80*/  WARPSYNC.ALL ;  /* 0x0000000000007948 */ /* 0x000fea0003800000 */
[----:B------:R-:W-:Y:S01]  /*0a90*/  NOP ;  /* 0x0000000000007918 */ /* 0x000fe20000000000 */
[----:B--2---:R-:W-:Y:S06]  /*0aa0*/  BAR.SYNC.DEFER_BLOCKING 0x0 ;  /* 0x0000000000007b1d */ /* 0x004fec0000010000 */
[----:B------:R-:W-:Y:S02]  /*0ab0*/  BSSY.RECONVERGENT B1, `(.L_x_20) ;  /* 0x000000b000017945 */ /* 0x000fe40003800200 */
[----:B------:R-:W-:Y:S06]  /*0ac0*/  BAR.SYNC.DEFER_BLOCKING 0x0 ;  /* 0x0000000000007b1d */ /* 0x000fec0000010000 */
[----:B------:R2:W-:Y:S01]  /*0ad0*/  @!P0 STS [R11], RZ ;  /* 0x000000ff0b008388 */ /* 0x0005e20000000800 */
[----:B------:R-:W-:Y:S01]  /*0ae0*/  NOP ;  /* 0x0000000000007918 */ /* 0x000fe20000000000 */
[----:B------:R-:W-:Y:S05]  /*0af0*/  @P3 BRA `(.L_x_21) ;  /* 0x0000000000183947 */ /* 0x000fea0003800000 */
[----:B---34-:R-:W3:Y:S01]  /*0b00*/  LDS R3, [UR8+0x8] ;  /* 0x00000808ff037984 */ /* 0x018ee20008000800 */
[----:B-----5:R-:W4:Y:S01]  /*0b10*/  LDC.64 R6, c[0x0][0x388] ;  /* 0x0000e200ff067b82 */ /* 0x020f220000000a00 */
[----:B------:R-:W-:Y:S02]  /*0b20*/  IMAD.MOV.U32 R4, RZ, RZ, 0x70 ;  /* 0x00000070ff047424 */ /* 0x000fe400078e00ff */
[----:B----4-:R4:W-:Y:S03]  /*0b30*/  STS.64 [UR8], R6 ;  /* 0x00000006ff007988 */ /* 0x0109e60008000a08 */
[----:B---3--:R-:W-:-:S05]  /*0b40*/  LOP3.LUT R3, R3, 0x10, R4, 0xd8, !PT ;  /* 0x0000001003037812 */ /* 0x008fca00078ed804 */
[----:B------:R4:W-:Y:S02]  /*0b50*/  STS [UR8+0x8], R3 ;  /* 0x00000803ff007988 */ /* 0x0009e40008000808 */
.L_x_21:
[----:B-----5:R-:W-:Y:S05]  /*0b60*/  BSYNC.RECONVERGENT B1 ;  /* 0x0000000000017941 */ /* 0x020fea0003800200 */
.L_x_20:
[----:B------:R-:W-:Y:S04]  /*0b70*/  BSSY.RECONVERGENT B2, `(.L_x_22) ;  /* 0x000000f000027945 */ /* 0x000fe80003800200 */
[----:B------:R-:W-:Y:S04]  /*0b80*/  BSSY.RELIABLE B1, `(.L_x_23) ;  /* 0x000000c000017945 */ /* 0x000fe80003800100 */
[----:B------:R-:W-:Y:S05]  /*0b90*/  @P3 BRA `(.L_x_24) ;  /* 0x0000000000283947 */ /* 0x000fea0003800000 */
[----:B---34-:R-:W3:Y:S01]  /*0ba0*/  LDS R3, [UR8+0x34] ;  /* 0x00003408ff037984 */ /* 0x018ee20008000800 */
[----:B------:R-:W-:Y:S01]  /*0bb0*/  IMAD.MOV.U32 R4, RZ, RZ, 0x3f000000 ;  /* 0x3f000000ff047424 */ /* 0x000fe200078e00ff */
[----:B------:R-:W-:Y:S05]  /*0bc0*/  @P3 BREAK.RELIABLE B1 ;  /* 0x0000000000013942 */ /* 0x000fea0003800100 */
[----:B---3--:R-:W-:-:S05]  /*0bd0*/  LOP3.LUT R3, R3, 0xff000000, R4, 0xb8, !PT ;  /* 0xff00000003037812 */ /* 0x008fca00078eb804 */
[----:B------:R3:W-:Y:S01]  /*0be0*/  STS [UR8+0x34], R3 ;  /* 0x00003403ff007988 */ /* 0x0007e20008000808 */
[----:B------:R-:W-:Y:S05]  /*0bf0*/  @P3 BRA `(.L_x_25) ;  /* 0x0000000000183947 */ /* 0x000fea0003800000 */
[----:B------:R-:W4:Y:S01]  /*0c00*/  LDS R4, [UR8+0x38] ;  /* 0x00003808ff047984 */ /* 0x000f220008000800 */
[----:B---3--:R-:W-:-:S05]  /*0c10*/  IMAD.MOV.U32 R3, RZ, RZ, 0x7f ;  /* 0x0000007fff037424 */ /* 0x008fca00078e00ff */
[----:B----4-:R-:W-:-:S05]  /*0c20*/  LOP3.LUT R3, R4, 0xff, R3, 0xb8, !PT ;  /* 0x000000ff04037812 */ /* 0x010fca00078eb803 */
[----:B------:R5:W-:Y:S02]  /*0c30*/  STS [UR8+0x38], R3 ;  /* 0x00003803ff007988 */ /* 0x000be40008000808 */
.L_x_24:
[----:B------:R-:W-:Y:S05]  /*0c40*/  BSYNC.RELIABLE B1 ;  /* 0x0000000000017941 */ /* 0x000fea0003800100 */
.L_x_23:
[----:B------:R2:W-:Y:S02]  /*0c50*/  @!P3 STS [UR8+0x20], R12 ;  /* 0x0000200cff00b988 */ /* 0x0005e40008000808 */
.L_x_25:
[----:B------:R-:W-:Y:S05]  /*0c60*/  BSYNC.RECONVERGENT B2 ;  /* 0x0000000000027941 */ /* 0x000fea0003800200 */
.L_x_22:
[----:B------:R-:W-:Y:S05]  /*0c70*/  WARPSYNC.ALL ;  /* 0x0000000000007948 */ /* 0x000fea0003800000 */
[----:B------:R-:W-:Y:S01]  /*0c80*/  NOP ;  /* 0x0000000000007918 */ /* 0x000fe20000000000 */
[----:B---345:R-:W3:Y:S01]  /*0c90*/  LDC R3, c[0x0][0x39c] ;  /* 0x0000e700ff037b82 */ /* 0x038ee20000000800 */
[----:B------:R-:W-:Y:S01]  /*0ca0*/  BSSY.RECONVERGENT B2, `(.L_x_26) ;  /* 0x0000010000027945 */ /* 0x000fe20003800200 */
[----:B---3--:R-:W-:-:S05]  /*0cb0*/  VIADD R3, R3, 0xffffffff ;  /* 0xffffffff03037836 */ /* 0x008fca0000000000 */
[----:B------:R3:W-:Y:S01]  /*0cc0*/  @!P3 STS [UR8+0x24], R3 ;  /* 0x00002403ff00b988 */ /* 0x0007e20008000808 */
[----:B------:R-:W-:Y:S05]  /*0cd0*/  @P3 BRA `(.L_x_27) ;  /* 0x0000000000303947 */ /* 0x000fea0003800000 */
[----:B------:R-:W4:Y:S01]  /*0ce0*/  LDS R5, [UR8+0x34] ;  /* 0x00003408ff057984 */ /* 0x000f220008000800 */
[----:B------:R-:W5:Y:S03]  /*0cf0*/  LDC.64 R6, c[0x0][0x3b0] ;  /* 0x0000ec00ff067b82 */ /* 0x000f660000000a00 */
[----:B------:R-:W2:Y:S01]  /*0d00*/  LDS R4, [UR8+0x1c] ;  /* 0x00001c08ff047984 */ /* 0x000ea20008000800 */
[C---:B-----5:R-:W-:Y:S01]  /*0d10*/  SHF.L.U64.HI R7, R6.reuse, 0x1, R7 ;  /* 0x0000000106077819 */ /* 0x060fe20000010207 */
[----:B------:R-:W-:-:S03]  /*0d20*/  IMAD.SHL.U32 R6, R6, 0x2, RZ ;  /* 0x0000000206067824 */ /* 0x000fc600078e00ff */
[--C-:B------:R-:W-:Y:S02]  /*0d30*/  SHF.R.U32.HI R9, RZ, 0x4, R7.reuse ;  /* 0x00000004ff097819 */ /* 0x100fe40000011607 */
[----:B------:R-:W-:-:S05]  /*0d40*/  SHF.R.U64 R6, R6, 0x4, R7 ;  /* 0x0000000406067819 */ /* 0x000fca0000001207 */
[----:B------:R5:W-:Y:S01]  /*0d50*/  STS [UR8+0xc], R6 ;  /* 0x00000c06ff007988 */ /* 0x000be20008000808 */
[----:B----4-:R-:W-:Y:S02]  /*0d60*/  LOP3.LUT R5, R5, 0x7, RZ, 0xb8, !PT ;  /* 0x0000000705057812 */ /* 0x010fe400078eb8ff */
[----:B--2---:R-:W-:-:S03]  /*0d70*/  LOP3.LUT R4, R4, 0xf, R9, 0xb8, !PT ;  /* 0x0000000f04047812 */ /* 0x004fc600078eb809 */
[----:B------:R5:W-:Y:S04]  /*0d80*/  STS [UR8+0x34], R5 ;  /* 0x00003405ff007988 */ /* 0x000be80008000808 */
[----:B------:R5:W-:Y:S02]  /*0d90*/  STS [UR8+0x1c], R4 ;  /* 0x00001c04ff007988 */ /* 0x000be40008000808 */
.L_x_27:
[----:B------:R-:W-:Y:S05]  /*0da0*/  BSYNC.RECONVERGENT B2 ;  /* 0x0000000000027941 */ /* 0x000fea0003800200 */
.L_x_26:
[----:B------:R-:W-:Y:S04]  /*0db0*/  BSSY.RECONVERGENT B3, `(.L_x_28) ;  /* 0x000001a000037945 */ /* 0x000fe80003800200 */
[----:B------:R-:W-:Y:S04]  /*0dc0*/  BSSY.RELIABLE B2, `(.L_x_29) ;  /* 0x0000015000027945 */ /* 0x000fe80003800100 */
[----:B------:R-:W-:Y:S05]  /*0dd0*/  @P3 BRA `(.L_x_30) ;  /* 0x0000000000203947 */ /* 0x000fea0003800000 */
[----:B-----5:R-:W4:Y:S02]  /*0de0*/  LDS R4, [UR8+0x34] ;  /* 0x00003408ff047984 */ /* 0x020f240008000800 */
[----:B----4-:R-:W-:-:S05]  /*0df0*/  LOP3.LUT R4, R4, 0x38, RZ, 0xb8, !PT ;  /* 0x0000003804047812 */ /* 0x010fca00078eb8ff */
[----:B------:R4:W-:Y:S01]  /*0e00*/  STS [UR8+0x34], R4 ;  /* 0x00003404ff007988 */ /* 0x0009e20008000808 */
[----:B------:R-:W-:Y:S05]  /*0e10*/  @P3 BRA `(.L_x_31) ;  /* 0x0000000000203947 */ /* 0x000fea0003800000 */
[----:B----4-:R-:W4:Y:S01]  /*0e20*/  LDS R4, [UR8+0x8] ;  /* 0x00000808ff047984 */ /* 0x010f220008000800 */
[----:B------:R-:W-:-:S05]  /*0e30*/  IMAD.MOV.U32 R5, RZ, RZ, 0x780 ;  /* 0x00000780ff057424 */ /* 0x000fca00078e00ff */
[----:B----4-:R-:W-:-:S05]  /*0e40*/  LOP3.LUT R4, R4, 0x500, R5, 0xd8, !PT ;  /* 0x0000050004047812 */ /* 0x010fca00078ed805 */
[----:B------:R4:W-:Y:S02]  /*0e50*/  STS [UR8+0x8], R4 ;  /* 0x00000804ff007988 */ /* 0x0009e40008000808 */
.L_x_30:
[----:B------:R-:W-:Y:S05]  /*0e60*/  @P3 BRA `(.L_x_32) ;  /* 0x0000000000283947 */ /* 0x000fea0003800000 */
[----:B----45:R-:W4:Y:S02]  /*0e70*/  LDS R4, [UR8+0x8] ;  /* 0x00000808ff047984 */ /* 0x030f240008000800 */
[----:B----4-:R-:W-:-:S05]  /*0e80*/  LOP3.LUT R4, R4, 0x1800, RZ, 0xb8, !PT ;  /* 0x0000180004047812 */ /* 0x010fca00078eb8ff */
[----:B------:R5:W-:Y:S02]  /*0e90*/  STS [UR8+0x8], R4 ;  /* 0x00000804ff007988 */ /* 0x000be40008000808 */
.L_x_31:
[----:B------:R-:W-:Y:S05]  /*0ea0*/  @P3 BREAK.RELIABLE B2 ;  /* 0x0000000000023942 */ /* 0x000fea0003800100 */
[----:B------:R-:W-:Y:S05]  /*0eb0*/  @P3 BRA `(.L_x_33) ;  /* 0x0000000000243947 */ /* 0x000fea0003800000 */
[----:B----45:R-:W4:Y:S01]  /*0ec0*/  LDS R4, [UR8+0x8] ;  /* 0x00000808ff047984 */ /* 0x030f220008000800 */
[----:B------:R-:W-:-:S05]  /*0ed0*/  IMAD.MOV.U32 R5, RZ, RZ, 0x6000 ;  /* 0x00006000ff057424 */ /* 0x000fca00078e00ff */
[----:B----4-:R-:W-:-:S04]  /*0ee0*/  LOP3.LUT R4, R4, 0x6000, R5, 0xd8, !PT ;  /* 0x0000600004047812 */ /* 0x010fc800078ed805 */
[----:B------:R-:W-:-:S05]  /*0ef0*/  LOP3.LUT R4, R4, 0x400000, RZ, 0xb8, !PT ;  /* 0x0040000004047812 */ /* 0x000fca00078eb8ff */
[----:B------:R4:W-:Y:S02]  /*0f00*/  STS [UR8+0x8], R4 ;  /* 0x00000804ff007988 */ /* 0x0009e40008000808 */
.L_x_32:
[----:B------:R-:W-:Y:S05]  /*0f10*/  BSYNC.RELIABLE B2 ;  /* 0x0000000000027941 */ /* 0x000fea0003800100 */
.L_x_29:
[----:B----45:R-:W4:Y:S02]  /*0f20*/  @!P3 LDS R4, [UR8+0x8] ;  /* 0x00000808ff04b984 */ /* 0x030f240008000800 */
[----:B----4-:R-:W-:-:S05]  /*0f30*/  @!P3 LOP3.LUT R4, R4, 0x8000, RZ, 0xb8, !PT ;  /* 0x000080000404b812 */ /* 0x010fca00078eb8ff */
[----:B------:R4:W-:Y:S02]  /*0f40*/  @!P3 STS [UR8+0x8], R4 ;  /* 0x00000804ff00b988 */ /* 0x0009e40008000808 */
.L_x_33:
[----:B------:R-:W-:Y:S05]  /*0f50*/  BSYNC.RECONVERGENT B3 ;  /* 0x0000000000037941 */ /* 0x000fea0003800200 */
.L_x_28:
[----:B------:R-:W-:Y:S05]  /*0f60*/  WARPSYNC.ALL ;  /* 0x0000000000007948 */ /* 0x000fea0003800000 */
[----:B------:R-:W-:Y:S01]  /*0f70*/  NOP ;  /* 0x0000000000007918 */ /* 0x000fe20000000000 */
[----:B------:R-:W-:-:S04]  /*0f80*/  UIADD3 UR5, UPT, UPT, UR4, 0x80, URZ ;  /* 0x0000008004057890 */ /* 0x000fc8000fffe0ff */
[----:B------:R-:W-:-:S04]  /*0f90*/  UIADD3 UR26, UP0, UPT, UR5, UR20, URZ ;  /* 0x00000014051a7290 */ /* 0x000fc8000ff1e0ff */
[----:B------:R-:W-:Y:S01]  /*0fa0*/  ULEA.HI.X.SX32 UR27, UR5, UR21, 0x1, UP0 ;  /* 0x00000015051b7291 */ /* 0x000fe200080f0eff */
[----:B------:R-:W-:Y:S11]  /*0fb0*/  @P0 BRA `(.L_x_34) ;  /* 0x0000000000300947 */ /* 0x000ff60003800000 */
[----:B----45:R-:W4:Y:S01]  /*0fc0*/  S2R R4, SR_LANEID ;  /* 0x0000000000047919 */ /* 0x030f220000000000 */
[----:B------:R-:W-:Y:S05]  /*0fd0*/  WARPSYNC.ALL ;  /* 0x0000000000007948 */ /* 0x000fea0003800000 */
[----:B------:R-:W-:Y:S01]  /*0fe0*/  NOP ;  /* 0x0000000000007918 */ /* 0x000fe20000000000 */
[----:B----4-:R-:W-:-:S05]  /*0ff0*/  IMAD.SHL.U32 R6, R4, 0x4, RZ ;  /* 0x0000000404067824 */ /* 0x010fca00078e00ff */
[----:B------:R-:W4:Y:S01]  /*1000*/  LDS R7, [R6+UR8] ;  /* 0x0000000806077984 */ /* 0x000f220008000800 */
[----:B------:R-:W-:-:S05]  /*1010*/  IADD3 R4, P1, PT, R6, UR26, RZ ;  /* 0x0000001a06047c10 */ /* 0x000fca000ff3e0ff */
[----:B------:R-:W-:-:S05]  /*1020*/  IMAD.X R5, RZ, RZ, UR27, P1 ;  /* 0x0000001bff057e24 */ /* 0x000fca00088e06ff */
[----:B----4-:R4:W5:Y:S01]  /*1030*/  ATOMG.E.EXCH.STRONG.GPU PT, RZ, [R4], R7 ;  /* 0x0000000704ff73a8 */ /* 0x01096200041ee100 */
[----:B------:R-:W-:-:S04]  /*1040*/  DEPBAR {5,4,3,2,1,0} ;  /* 0x0000003f0000791a */ /* 0x000fc80000000000 */
[----:B------:R-:W2:Y:S02]  /*1050*/  CCTL.E.C.LDCU.IV.DEEP [UR26] ;  /* 0x000000001a007540 */ /* 0x000ea40009c08000 */
[----:B--2---:R4:W-:Y:S01]  /*1060*/  UTMACCTL.IV [UR26] ;  /* 0x000000001a0079b9 */ /* 0x0049e20008000000 */
[----:B------:R-:W-:Y:S01]  /*1070*/  NOP ;  /* 0x0000000000007918 */ /* 0x000fe20000000000 */
.L_x_34:
[----:B------:R-:W-:Y:S05]  /*1080*/  @P0 BRA `(.L_x_35) ;  /* 0x00000000000c0947 */ /* 0x000fea0003800000 */
[----:B------:R0:W-:Y:S01]  /*1090*/  UTMACMDFLUSH ;  /* 0x00000000000079b7 */ /* 0x0001e20000000000 */
[----:B------:R-:W-:Y:S05]  /*10a0*/  @P0 BRA `(.L_x_35) ;  /* 0x0000000000040947 */ /* 0x000fea0003800000 */
[----:B------:R-:W-:-:S04]  /*10b0*/  DEPBAR.LE SB0, 0x0 ;  /* 0x000080000000791a */ /* 0x000fc80000000000 */
.L_x_35:
[----:B------:R-:W-:Y:S05]  /*10c0*/  WARPSYNC.ALL ;  /* 0x0000000000007948 */ /* 0x000fea0003800000 */
[----:B------:R-:W-:Y:S01]  /*10d0*/  NOP ;  /* 0x0000000000007918 */ /* 0x000fe20000000000 */
[----:B-----5:R-:W-:Y:S06]  /*10e0*/  BAR.SYNC.DEFER_BLOCKING 0x0 ;  /* 0x0000000000007b1d */ /* 0x020fec0000010000 */
[----:B------:R-:W-:Y:S02]  /*10f0*/  BSSY.RECONVERGENT B3, `(.L_x_36) ;  /* 0x000000b000037945 */ /* 0x000fe40003800200 */
[----:B------:R-:W-:Y:S06]  /*1100*/  BAR.SYNC.DEFER_BLOCKING 0x0 ;  /* 0x0000000000007b1d */ /* 0x000fec0000010000 */
[----:B------:R5:W-:Y:S01]  /*1110*/  @!P0 STS [R11], RZ ;  /* 0x000000ff0b008388 */ /* 0x000be20000000800 */
[----:B------:R-:W-:Y:S01]  /*1120*/  NOP ;  /* 0x0000000000007918 */ /* 0x000fe20000000000 */
[----:B------:R-:W-:Y:S05]  /*1130*/  @P3 BRA `(.L_x_37) ;  /* 0x0000000000183947 */ /* 0x000fea0003800000 */
[----:B----4-:R-:W4:Y:S01]  /*1140*/  LDS R4, [UR8+0x8] ;  /* 0x00000808ff047984 */ /* 0x010f220008000800 */
[----:B------:R-:W2:Y:S01]  /*1150*/  LDC.64 R6, c[0x0][0x390] ;  /* 0x0000e400ff067b82 */ /* 0x000ea20000000a00 */
[----:B------:R-:W-:Y:S02]  /*1160*/  IMAD.MOV.U32 R5, RZ, RZ, 0x70 ;  /* 0x00000070ff057424 */ /* 0x000fe400078e00ff */
[----:B--2---:R2:W-:Y:S03]  /*1170*/  STS.64 [UR8], R6 ;  /* 0x00000006ff007988 */ /* 0x0045e60008000a08 */
[----:B----4-:R-:W-:-:S05]  /*1180*/  LOP3.LUT R4, R4, 0x10, R5, 0xd8, !PT ;  /* 0x0000001004047812 */ /* 0x010fca00078ed805 */
[----:B------:R2:W-:Y:S02]  /*1190*/  STS [UR8+0x8], R4 ;  /* 0x00000804ff007988 */ /* 0x0005e40008000808 */
.L_x_37:
[----:B----4-:R-:W-:Y:S05]  /*11a0*/  BSYNC.RECONVERGENT B3 ;  /* 0x0000000000037941 */ /* 0x010fea0003800200 */
.L_x_36:
[----:B------:R-:W-:Y:S04]  /*11b0*/  BSSY.RECONVERGENT B4, `(.L_x_38) ;  /* 0x0000011000047945 */ /* 0x000fe80003800200 */
[----:B------:R-:W-:Y:S04]  /*11c0*/  BSSY.RELIABLE B3, `(.L_x_39) ;  /* 0x000000e000037945 */ /* 0x000fe80003800100 */
[----:B------:R-:W-:Y:S05]  /*11d0*/  @P3 BRA `(.L_x_40) ;  /* 0x0000000000243947 */ /* 0x000fea0003800000 */
[----:B--2---:R-:W2:Y:S01]  /*11e0*/  LDS R4, [UR8+0x34] ;  /* 0x00003408ff047984 */ /* 0x004ea20008000800 */
[----:B------:R-:W-:-:S05]  /*11f0*/  IMAD.MOV.U32 R5, RZ, RZ, 0x3f000000 ;  /* 0x3f000000ff057424 */ /* 0x000fca00078e00ff */
[----:B--2---:R-:W-:-:S05]  /*1200*/  LOP3.LUT R4, R4, 0xff000000, R5, 0xb8, !PT ;  /* 0xff00000004047812 */ /* 0x004fca00078eb805 */
[----:B------:R2:W-:Y:S01]  /*1210*/  STS [UR8+0x34], R4 ;  /* 0x00003404ff007988 */ /* 0x0005e20008000808 */
[----:B------:R-:W-:Y:S05]  /*1220*/  @P3 BRA `(.L_x_41) ;  /* 0x00000000001c3947 */ /* 0x000fea0003800000 */
[----:B--2---:R-:W2:Y:S01]  /*1230*/  LDS R4, [UR8+0x38] ;  /* 0x00003808ff047984 */ /* 0x004ea20008000800 */
[----:B------:R-:W-:-:S05]  /*1240*/  IMAD.MOV.U32 R5, RZ, RZ, 0x3f ;  /* 0x0000003fff057424 */ /* 0x000fca00078e00ff */
[----:B--2---:R-:W-:-:S05]  /*1250*/  LOP3.LUT R4, R4, 0xff, R5, 0xb8, !PT ;  /* 0x000000ff04047812 */ /* 0x004fca00078eb805 */
[----:B------:R4:W-:Y:S02]  /*1260*/  STS [UR8+0x38], R4 ;  /* 0x00003804ff007988 */ /* 0x0009e40008000808 */
.L_x_40:
[----:B------:R-:W-:Y:S05]  /*1270*/  @P3 BREAK.RELIABLE B3 ;  /* 0x0000000000033942 */ /* 0x000fea0003800100 */
[----:B------:R-:W-:Y:S05]  /*1280*/  @P3 BRA `(.L_x_42) ;  /* 0x00000000000c3947 */ /* 0x000fea0003800000 */
[----:B------:R2:W-:Y:S02]  /*1290*/  STS [UR8+0x20], R3 ;  /* 0x00002003ff007988 */ /* 0x0005e40008000808 */
.L_x_41:
[----:B------:R-:W-:Y:S05]  /*12a0*/  BSYNC.RELIABLE B3 ;  /* 0x0000000000037941 */ /* 0x000fea0003800100 */
.L_x_39:
[----:B------:R2:W-:Y:S02]  /*12b0*/  @!P3 STS [UR8+0x24], R2 ;  /* 0x00002402ff00b988 */ /* 0x0005e40008000808 */
.L_x_42:
[----:B------:R-:W-:Y:S05]  /*12c0*/  BSYNC.RECONVERGENT B4 ;  /* 0x0000000000047941 */ /* 0x000fea0003800200 */
.L_x_38:
[----:B------:R-:W-:Y:S05]  /*12d0*/  WARPSYNC.ALL ;  /* 0x0000000000007948 */ /* 0x000fea0003800000 */
[----:B------:R-:W-:Y:S01]  /*12e0*/  NOP ;  /* 0x0000000000007918 */ /* 0x000fe20000000000 */
[----:B------:R-:W-:Y:S04]  /*12f0*/  BSSY.RECONVERGENT B4, `(.L_x_43) ;  /* 0x000000e000047945 */ /* 0x000fe80003800200 */
[----:B------:R-:W-:Y:S05]  /*1300*/  @P3 BRA `(.L_x_44) ;  /* 0x0000000000303947 */ /* 0x000fea0003800000 */
[----:B--23--:R-:W2:Y:S01]  /*1310*/  LDS R3, [UR8+0x34] ;  /* 0x00003408ff037984 */ /* 0x00cea20008000800 */
[----:B----4-:R-:W3:Y:S03]  /*1320*/  LDC.64 R4, c[0x0][0x3b8] ;  /* 0x0000ee00ff047b82 */ /* 0x010ee60000000a00 */
[----:B------:R-:W4:Y:S01]  /*1330*/  LDS R2, [UR8+0x1c] ;  /* 0x00001c08ff027984 */ /* 0x000f220008000800 */
[C---:B---3--:R-:W-:Y:S01]  /*1340*/  SHF.L.U64.HI R5, R4.reuse, 0x1, R5 ;  /* 0x0000000104057819 */ /* 0x048fe20000010205 */
[----:B------:R-:W-:-:S03]  /*1350*/  IMAD.SHL.U32 R4, R4, 0x2, RZ ;  /* 0x0000000204047824 */ /* 0x000fc600078e00ff */
[--C-:B------:R-:W-:Y:S02]  /*1360*/  SHF.R.U32.HI R7, RZ, 0x4, R5.reuse ;  /* 0x00000004ff077819 */ /* 0x100fe40000011605 */
[----:B------:R-:W-:-:S05]  /*1370*/  SHF.R.U64 R4, R4, 0x4, R5 ;  /* 0x0000000404047819 */ /* 0x000fca0000001205 */
[----:B------:R3:W-:Y:S01]  /*1380*/  STS [UR8+0xc], R4 ;  /* 0x00000c04ff007988 */ /* 0x0007e20008000808 */
[----:B--2---:R-:W-:Y:S02]  /*1390*/  LOP3.LUT R3, R3, 0x7, RZ, 0xb8, !PT ;  /* 0x0000000703037812 */ /* 0x004fe400078eb8ff */
[----:B----4-:R-:W-:-:S03]  /*13a0*/  LOP3.LUT R2, R2, 0xf, R7, 0xb8, !PT ;  /* 0x0000000f02027812 */ /* 0x010fc600078eb807 */
[----:B------:R3:W-:Y:S04]  /*13b0*/  STS [UR8+0x34], R3 ;  /* 0x00003403ff007988 */ /* 0x0007e80008000808 */
[----:B------:R3:W-:Y:S02]  /*13c0*/  STS [UR8+0x1c], R2 ;  /* 0x00001c02ff007988 */ /* 0x0007e40008000808 */
.L_x_44:
[----:B------:R-:W-:Y:S05]  /*13d0*/  BSYNC.RECONVERGENT B4 ;  /* 0x0000000000047941 */ /* 0x000fea0003800200 */
.L_x_43:
[----:B------:R-:W-:Y:S04]  /*13e0*/  BSSY.RECONVERGENT B5, `(.L_x_45) ;  /* 0x000001a000057945 */ /* 0x000fe80003800200 */
[----:B------:R-:W-:Y:S04]  /*13f0*/  BSSY.RELIABLE B4, `(.L_x_46) ;  /* 0x0000015000047945 */ /* 0x000fe80003800100 */
[----:B------:R-:W-:Y:S05]  /*1400*/  @P3 BRA `(.L_x_47) ;  /* 0x0000000000203947 */ /* 0x000fea0003800000 */
[----:B--23--:R-:W2:Y:S02]  /*1410*/  LDS R2, [UR8+0x34] ;  /* 0x00003408ff027984 */ /* 0x00cea40008000800 */
[----:B--2---:R-:W-:-:S05]  /*1420*/  LOP3.LUT R2, R2, 0x38, RZ, 0xb8, !PT ;  /* 0x0000003802027812 */ /* 0x004fca00078eb8ff */
[----:B------:R2:W-:Y:S01]  /*1430*/  STS [UR8+0x34], R2 ;  /* 0x00003402ff007988 */ /* 0x0005e20008000808 */
[----:B------:R-:W-:Y:S05]  /*1440*/  @P3 BRA `(.L_x_48) ;  /* 0x0000000000203947 */ /* 0x000fea0003800000 */
[----:B--2---:R-:W2:Y:S01]  /*1450*/  LDS R2, [UR8+0x8] ;  /* 0x00000808ff027984 */ /* 0x004ea20008000800 */
[----:B------:R-:W-:-:S05]  /*1460*/  IMAD.MOV.U32 R3, RZ, RZ, 0x780 ;  /* 0x00000780ff037424 */ /* 0x000fca00078e00ff */
[----:B--2---:R-:W-:-:S05]  /*1470*/  LOP3.LUT R2, R2, 0x500, R3, 0xd8, !PT ;  /* 0x0000050002027812 */ /* 0x004fca00078ed803 */
[----:B------:R2:W-:Y:S02]  /*1480*/  STS [UR8+0x8], R2 ;  /* 0x00000802ff007988 */ /* 0x0005e40008000808 */
.L_x_47:
[----:B------:R-:W-:Y:S05]  /*1490*/  @P3 BRA `(.L_x_49) ;  /* 0x0000000000283947 */ /* 0x000fea0003800000 */
[----:B--23--:R-:W2:Y:S02]  /*14a0*/  LDS R2, [UR8+0x8] ;  /* 0x00000808ff027984 */ /* 0x00cea40008000800 */
[----:B--2---:R-:W-:-:S05]  /*14b0*/  LOP3.LUT R2, R2, 0x1800, RZ, 0xb8, !PT ;  /* 0x0000180002027812 */ /* 0x004fca00078eb8ff */
[----:B------:R3:W-:Y:S02]  /*14c0*/  STS [UR8+0x8], R2 ;  /* 0x00000802ff007988 */ /* 0x0007e40008000808 */
.L_x_48:
[----:B------:R-:W-:Y:S05]  /*14d0*/  @P3 BREAK.RELIABLE B4 ;  /* 0x0000000000043942 */ /* 0x000fea0003800100 */
[----:B------:R-:W-:Y:S05]  /*14e0*/  @P3 BRA `(.L_x_50) ;  /* 0x0000000000243947 */ /* 0x000fea0003800000 */
[----:B--23--:R-:W2:Y:S01]  /*14f0*/  LDS R2, [UR8+0x8] ;  /* 0x00000808ff027984 */ /* 0x00cea20008000800 */
[----:B------:R-:W-:-:S05]  /*1500*/  IMAD.MOV.U32 R3, RZ, RZ, 0x6000 ;  /* 0x00006000ff037424 */ /* 0x000fca00078e00ff */
[----:B--2---:R-:W-:-:S04]  /*1510*/  LOP3.LUT R2, R2, 0x6000, R3, 0xd8, !PT ;  /* 0x0000600002027812 */ /* 0x004fc800078ed803 */
[----:B------:R-:W-:-:S05]  /*1520*/  LOP3.LUT R2, R2, 0x400000, RZ, 0xb8, !PT ;  /* 0x0040000002027812 */ /* 0x000fca00078eb8ff */
[----:B------:R2:W-:Y:S02]  /*1530*/  STS [UR8+0x8], R2 ;  /* 0x00000802ff007988 */ /* 0x0005e40008000808 */
.L_x_49:
[----:B------:R-:W-:Y:S05]  /*1540*/  BSYNC.RELIABLE B4 ;  /* 0x0000000000047941 */ /* 0x000fea0003800100 */
.L_x_46:
[----:B--23--:R-:W2:Y:S02]  /*1550*/  @!P3 LDS R2, [UR8+0x8] ;  /* 0x00000808ff02b984 */ /* 0x00cea40008000800 */
[----:B--2---:R-:W-:-:S05]  /*1560*/  @!P3 LOP3.LUT R2, R2, 0x8000, RZ, 0xb8, !PT ;  /* 0x000080000202b812 */ /* 0x004fca00078eb8ff */
[----:B------:R2:W-:Y:S02]  /*1570*/  @!P3 STS [UR8+0x8], R2 ;  /* 0x00000802ff00b988 */ /* 0x0005e40008000808 */
.L_x_50:
[----:B------:R-:W-:Y:S05]  /*1580*/  BSYNC.RECONVERGENT B5 ;  /* 0x0000000000057941 */ /* 0x000fea0003800200 */
.L_x_45:
[----:B------:R-:W-:Y:S05]  /*1590*/  WARPSYNC.ALL ;  /* 0x0000000000007948 */ /* 0x000fea0003800000 */
[----:B------:R-:W-:Y:S01]  /*15a0*/  NOP ;  /* 0x0000000000007918 */ /* 0x000fe20000000000 */
[----:B------:R-:W-:-:S04]  /*15b0*/  UIADD3 UR4, UPT, UPT, UR4, 0x100, URZ ;  /* 0x0000010004047890 */ /* 0x000fc8000fffe0ff */
[----:B------:R-:W-:-:S04]  /*15c0*/  UIADD3 UR20, UP0, UPT, UR4, UR20, URZ ;  /* 0x0000001404147290 */ /* 0x000fc8000ff1e0ff */
[----:B------:R-:W-:Y:S01]  /*15d0*/  ULEA.HI.X.SX32 UR21, UR4, UR21, 0x1, UP0 ;  /* 0x0000001504157291 */ /* 0x000fe200080f0eff */
[----:B------:R-:W-:Y:S11]  /*15e0*/  @P0 BRA `(.L_x_51) ;  /* 0x0000000000300947 */ /* 0x000ff60003800000 */
[----:B--23--:R-:W2:Y:S01]  /*15f0*/  S2R R2, SR_LANEID ;  /* 0x0000000000027919 */ /* 0x00cea20000000000 */
[----:B------:R-:W-:Y:S05]  /*1600*/  WARPSYNC.ALL ;  /* 0x0000000000007948 */ /* 0x000fea0003800000 */
[----:B------:R-:W-:Y:S01]  /*1610*/  NOP ;  /* 0x0000000000007918 */ /* 0x000fe20000000000 */
[----:B--2-4-:R-:W-:-:S05]  /*1620*/  IMAD.SHL.U32 R4, R2, 0x4, RZ ;  /* 0x0000000402047824 */ /* 0x014fca00078e00ff */
[----:B------:R-:W2:Y:S01]  /*1630*/  LDS R5, [R4+UR8] ;  /* 0x0000000804057984 */ /* 0x000ea20008000800 */
[----:B------:R-:W-:-:S05]  /*1640*/  IADD3 R2, P1, PT, R4, UR20, RZ ;  /* 0x0000001404027c10 */ /* 0x000fca000ff3e0ff */
[----:B------:R-:W-:-:S05]  /*1650*/  IMAD.X R3, RZ, RZ, UR21, P1 ;  /* 0x00000015ff037e24 */ /* 0x000fca00088e06ff */
[----:B--2---:R2:W3:Y:S01]  /*1660*/  ATOMG.E.EXCH.STRONG.GPU PT, RZ, [R2], R5 ;  /* 0x0000000502ff73a8 */ /* 0x0044e200041ee100 */
[----:B------:R-:W-:-:S04]  /*1670*/  DEPBAR {5,4,3,2,1,0} ;  /* 0x0000003f0000791a */ /* 0x000fc80000000000 */
[----:B------:R-:W4:Y:S02]  /*1680*/  CCTL.E.C.LDCU.IV.DEEP [UR20] ;  /* 0x0000000014007540 */ /* 0x000f240009c08000 */
[----:B----4-:R2:W-:Y:S01]  /*1690*/  UTMACCTL.IV [UR20] ;  /* 0x00000000140079b9 */ /* 0x0105e20008000000 */
[----:B------:R-:W-:Y:S01]  /*16a0*/  NOP ;  /* 0x0000000000007918 */ /* 0x000fe20000000000 */
.L_x_51:
[----:B------:R-:W-:Y:S05]  /*16b0*/  @P0 BRA `(.L_x_52) ;  /* 0x00000000000c0947 */ /* 0x000fea0003800000 */
[----:B------:R0:W-:Y:S01]  /*16c0*/  UTMACMDFLUSH ;  /* 0x00000000000079b7 */ /* 0x0001e20000000000 */
[----:B------:R-:W-:Y:S05]  /*16d0*/  @P0 BRA `(.L_x_52) ;  /* 0x0000000000040947 */ /* 0x000fea0003800000 */
[----:B------:R-:W-:-:S04]  /*16e0*/  DEPBAR.LE SB0, 0x0 ;  /* 0x000080000000791a */ /* 0x000fc80000000000 */
.L_x_52:
[----:B------:R-:W-:Y:S05]  /*16f0*/  WARPSYNC.ALL ;  /* 0x0000000000007948 */ /* 0x000fea0003800000 */
[----:B------:R-:W-:Y:S01]  /*1700*/  NOP ;  /* 0x0000000000007918 */ /* 0x000fe20000000000 */
[----:B---3--:R-:W-:Y:S01]  /*1710*/  BAR.SYNC.DEFER_BLOCKING 0x0 ;  /* 0x0000000000007b1d */ /* 0x008fe20000010000 */
[----:B--2---:R-:W-:Y:S01]  /*1720*/  SHF.R.U32.HI R2, RZ, 0x5, R0 ;  /* 0x00000005ff027819 */ /* 0x004fe20000011600 */
[----:B------:R-:W-:-:S03]  /*1730*/  USHF.L.U32 UR15, UR15, 0x7, URZ ;  /* 0x000000070f0f7899 */ /* 0x000fc600080006ff */
[----:B------:R-:W-:Y:S01]  /*1740*/  R2UR UR22, R2 ;  /* 0x00000000021672ca */ /* 0x000fe200000e0000 */
[----:B------:R-:W-:Y:S01]  /*1750*/  VOTEU.ALL UP0, P3 ;  /* 0x0000000000ff7886 */ /* 0x000fe20001800000 */
[----:B------:R-:W-:Y:S01]  /*1760*/  UMOV UR4, 0x1 ;  /* 0x0000000100047882 */ /* 0x000fe20000000000 */
[----:B------:R-:W-:Y:S01]  /*1770*/  VOTEU.ALL UP1, P3 ;  /* 0x0000000000ff7886 */ /* 0x000fe20001820000 */
[----:B------:R-:W-:Y:S02]  /*1780*/  BSSY.RECONVERGENT B5, `(.L_x_53) ;  /* 0x0000018000057945 */ /* 0x000fe40003800200 */
[----:B------:R-:W-:-:S04]  /*1790*/  @!UP0 UIADD3 UR10, UPT, UPT, -UR4, 0x100000, URZ ;  /* 0x00100000040a8890 */ /* 0x000fc8000fffe1ff */
[----:B------:R-:W-:Y:S02]  /*17a0*/  @!UP0 USHF.L.U32 UR11, UR10, 0xb, URZ ;  /* 0x0000000b0a0b8899 */ /* 0x000fe400080006ff */
[----:B------:R-:W-:Y:S02]  /*17b0*/  @!UP0 USHF.L.U32 UR10, UR10, 0x1, URZ ;  /* 0x000000010a0a8899 */ /* 0x000fe400080006ff */
[----:B------:R-:W-:-:S04]  /*17c0*/  @!UP0 UIADD3 UR4, UPT, UPT, -UR4, 0x100000, URZ ;  /* 0x0010000004048890 */ /* 0x000fc8000fffe1ff */
[----:B------:R-:W-:Y:S02]  /*17d0*/  @!UP0 USHF.L.U32 UR5, UR4, 0xb, URZ ;  /* 0x0000000b04058899 */ /* 0x000fe400080006ff */
[----:B------:R-:W-:Y:S01]  /*17e0*/  @!UP0 USHF.L.U32 UR4, UR4, 0x1, URZ ;  /* 0x0000000104048899 */ /* 0x000fe200080006ff */
[----:B------:R-:W-:Y:S01]  /*17f0*/  VOTEU.ALL UP0, P3 ;  /* 0x0000000000ff7886 */ /* 0x000fe20001800000 */
[----:B------:R-:W2:Y:S04]  /*1800*/  FENCE.VIEW.ASYNC.S ;  /* 0x00000000000073c6 */ /* 0x000ea80000000000 */
[----:B--2---:R2:W3:Y:S06]  /*1810*/  @!UP0 SYNCS.EXCH.64 URZ, [UR8+0x12000], UR10 ;  /* 0x0120000a08ff85b2 */ /* 0x0044ec0008000100 */
[----:B------:R2:W3:Y:S02]  /*1820*/  @!UP1 SYNCS.EXCH.64 URZ, [UR8+0x12020], UR4 ;  /* 0x0120200408ff95b2 */ /* 0x0004e40008000100 */
[----:B---3--:R-:W-:Y:S06]  /*1830*/  BAR.SYNC.DEFER_BLOCKING 0x0 ;  /* 0x0000000000007b1d */ /* 0x008fec0000010000 */
[----:B------:R-:W-:Y:S05]  /*1840*/  @P3 BRA `(.L_x_54) ;  /* 0x00000000002c3947 */ /* 0x000fea0003800000 */
[----:B--2---:R-:W-:Y:S02]  /*1850*/  UMOV UR4, 0x1 ;  /* 0x0000000100047882 */ /* 0x004fe40000000000 */
[----:B------:R-:W-:-:S04]  /*1860*/  UIADD3 UR10, UPT, UPT, -UR4, 0x100000, URZ ;  /* 0x00100000040a7890 */ /* 0x000fc8000fffe1ff */
[----:B------:R-:W-:Y:S02]  /*1870*/  USHF.L.U32 UR11, UR10, 0xb, URZ ;  /* 0x0000000b0a0b7899 */ /* 0x000fe400080006ff */
[----:B------:R-:W-:Y:S02]  /*1880*/  USHF.L.U32 UR10, UR10, 0x1, URZ ;  /* 0x000000010a0a7899 */ /* 0x000fe400080006ff */
[----:B------:R-:W-:-:S04]  /*1890*/  UIADD3 UR4, UPT, UPT, -UR4, 0x100000, URZ ;  /* 0x0010000004047890 */ /* 0x000fc8000fffe1ff */
[----:B------:R-:W-:Y:S02]  /*18a0*/  USHF.L.U32 UR5, UR4, 0xb, URZ ;  /* 0x0000000b04057899 */ /* 0x000fe400080006ff */
[----:B------:R-:W-:Y:S01]  /*18b0*/  USHF.L.U32 UR4, UR4, 0x1, URZ ;  /* 0x0000000104047899 */ /* 0x000fe200080006ff */
[----:B------:R-:W2:Y:S03]  /*18c0*/  FENCE.VIEW.ASYNC.S ;  /* 0x00000000000073c6 */ /* 0x000ea60000000000 */
[----:B--2---:R3:W2:Y:S08]  /*18d0*/  SYNCS.EXCH.64 URZ, [UR8+0x12008], UR10 ;  /* 0x0120080a08ff75b2 */ /* 0x0046b00008000100 */
[----:B------:R3:W4:Y:S02]  /*18e0*/  SYNCS.EXCH.64 URZ, [UR8+0x12028], UR4 ;  /* 0x0120280408ff75b2 */ /* 0x0007240008000100 */
[----:B---3--:R-:W-:Y:S01]  /*18f0*/  NOP ;  /* 0x0000000000007918 */ /* 0x008fe20000000000 */
.L_x_54:
[----:B--2---:R-:W-:Y:S05]  /*1900*/  BSYNC.RECONVERGENT B5 ;  /* 0x0000000000057941 */ /* 0x004fea0003800200 */
.L_x_53:
[----:B----4-:R-:W-:Y:S01]  /*1910*/  BAR.SYNC.DEFER_BLOCKING 0x0 ;  /* 0x0000000000007b1d */ /* 0x010fe20000010000 */
[----:B------:R-:W-:Y:S01]  /*1920*/  UIADD3 UR12, UPT, UPT, UR8, 0x12020, URZ ;  /* 0x00012020080c7890 */ /* 0x000fe2000fffe0ff */
[----:B------:R-:W-:Y:S01]  /*1930*/  ISETP.GE.AND P0, PT, R10, 0x1, PT ;  /* 0x000000010a00780c */ /* 0x000fe20003f06270 */
[----:B------:R-:W-:-:S03]  /*1940*/  USHF.L.U32 UR19, UR7, 0x6, URZ ;  /* 0x0000000607137899 */ /* 0x000fc600080006ff */
[----:B------:R-:W-:Y:S04]  /*1950*/  BSSY.RECONVERGENT B5, `(.L_x_55) ;  /* 0x000000d000057945 */ /* 0x000fe80003800200 */
[----:B------:R-:W-:Y:S05]  /*1960*/  @P3 BRA `(.L_x_56) ;  /* 0x00000000002c3947 */ /* 0x000fea0003800000 */
[----:B------:R-:W-:Y:S02]  /*1970*/  UMOV UR4, 0x1 ;  /* 0x0000000100047882 */ /* 0x000fe40000000000 */
[----:B------:R-:W-:-:S04]  /*1980*/  UIADD3 UR10, UPT, UPT, -UR4, 0x100000, URZ ;  /* 0x00100000040a7890 */ /* 0x000fc8000fffe1ff */
[----:B------:R-:W-:Y:S02]  /*1990*/  USHF.L.U32 UR11, UR10, 0xb, URZ ;  /* 0x0000000b0a0b7899 */ /* 0x000fe400080006ff */
[----:B------:R-:W-:Y:S02]  /*19a0*/  USHF.L.U32 UR10, UR10, 0x1, URZ ;  /* 0x000000010a0a7899 */ /* 0x000fe400080006ff */
[----:B------:R-:W-:-:S04]  /*19b0*/  UIADD3 UR4, UPT, UPT, -UR4, 0x100000, URZ ;  /* 0x0010000004047890 */ /* 0x000fc8000fffe1ff */
[----:B------:R-:W-:Y:S02]  /*19c0*/  USHF.L.U32 UR5, UR4, 0xb, URZ ;  /* 0x0000000b04057899 */ /* 0x000fe400080006ff */
[----:B------:R-:W-:Y:S01]  /*19d0*/  USHF.L.U32 UR4, UR4, 0x1, URZ ;  /* 0x0000000104047899 */ /* 0x000fe200080006ff */
[----:B------:R-:W2:Y:S03]  /*19e0*/  FENCE.VIEW.ASYNC.S ;  /* 0x00000000000073c6 */ /* 0x000ea60000000000 */
[----:B--2---:R2:W3:Y:S08]  /*19f0*/  SYNCS.EXCH.64 URZ, [UR8+0x12010], UR10 ;  /* 0x0120100a08ff75b2 */ /* 0x0044f00008000100 */
[----:B------:R2:W4:Y:S01]  /*1a00*/  SYNCS.EXCH.64 URZ, [UR8+0x12030], UR4 ;  /* 0x0120300408ff75b2 */ /* 0x0005220008000100 */
[----:B------:R-:W-:Y:S01]  /*1a10*/  NOP ;  /* 0x0000000000007918 */ /* 0x000fe20000000000 */
.L_x_56:
[----:B--2---:R-:W-:Y:S05]  /*1a20*/  BSYNC.RECONVERGENT B5 ;  /* 0x0000000000057941 */ /* 0x004fea0003800200 */
.L_x_55:
[----:B------:R-:W-:Y:S05]  /*1a30*/  @!P0 BRA `(.L_x_57) ;  /* 0x0000000800748947 */ /* 0x000fea0003800000 */
[----:B---34-:R-:W-:Y:S01]  /*1a40*/  BAR.SYNC.DEFER_BLOCKING 0x0 ;  /* 0x0000000000007b1d */ /* 0x018fe20000010000 */
[----:B------:R-:W-:Y:S01]  /*1a50*/  ELECT P1, URZ, PT ;  /* 0x0000000000ff782f */ /* 0x000fe20003820000 */
[----:B------:R-:W-:Y:S01]  /*1a60*/  @!P3 IMAD.MOV.U32 R2, RZ, RZ, 0x6000 ;  /* 0x00006000ff02b424 */ /* 0x000fe200078e00ff */
[----:B------:R-:W-:Y:S02]  /*1a70*/  UIADD3 UR16, UPT, UPT, UR8, 0xc000, URZ ;  /* 0x0000c00008107890 */ /* 0x000fe4000fffe0ff */
[----:B------:R-:W-:Y:S02]  /*1a80*/  ISETP.LT.U32.AND P1, PT, R68, 0x20, P1 ;  /* 0x000000204400780c */ /* 0x000fe40000f21070 */
[----:B------:R-:W-:Y:S01]  /*1a90*/  ELECT P0, URZ, PT ;  /* 0x0000000000ff782f */ /* 0x000fe20003800000 */
[----:B------:R-:W-:-:S03]  /*1aa0*/  UMOV UR11, UR15 ;  /* 0x0000000f000b7c82 */ /* 0x000fc60008000000 */
[----:B------:R-:W-:-:S07]  /*1ab0*/  ISETP.LT.U32.AND P0, PT, R68, 0x20, P0 ;  /* 0x000000204400780c */ /* 0x000fce0000701070 */
[----:B------:R-:W-:Y:S01]  /*1ac0*/  VOTEU.ANY UP0, P1 ;  /* 0x0000000000ff7886 */ /* 0x000fe20000800100 */
[----:B------:R-:W-:-:S04]  /*1ad0*/  VOTEU.ANY UP2, P1 ;  /* 0x0000000000ff7886 */ /* 0x000fc80000840100 */
[----:B------:R-:W-:Y:S02]  /*1ae0*/  @UP0 UIADD3 UR17, UPT, UPT, UR8, 0x12000, URZ ;  /* 0x0001200008110890 */ /* 0x000fe4000fffe0ff */
[----:B------:R2:W-:Y:S01]  /*1af0*/  @!P3 SYNCS.ARRIVE.TRANS64 RZ, [UR8+0x12000], R2 ;  /* 0x01200002ffffb9a7 */ /* 0x0005e20008000008 */
[----:B------:R-:W-:Y:S01]  /*1b00*/  @UP0 UMOV UR18, URZ ;  /* 0x000000ff00120c82 */ /* 0x000fe20008000000 */
[----:B------:R-:W-:Y:S01]  /*1b10*/  BAR.SYNC.DEFER_BLOCKING 0x0 ;  /* 0x0000000000007b1d */ /* 0x000fe20000010000 */
[----:B------:R-:W-:-:S05]  /*1b20*/  UISETP.NE.U32.AND UP0, UPT, UR22, URZ, UPT ;  /* 0x000000ff1600728c */ /* 0x000fca000bf05070 */
[----:B------:R-:W-:Y:S01]  /*1b30*/  VOTEU.ANY UP1, P0 ;  /* 0x0000000000ff7886 */ /* 0x000fe20000020100 */
[----:B------:R-:W-:-:S04]  /*1b40*/  VOTEU.ANY UP3, P0 ;  /* 0x0000000000ff7886 */ /* 0x000fc80000060100 */
[----:B------:R-:W-:Y:S01]  /*1b50*/  @UP1 UIADD3 UR9, UPT, UPT, UR8, 0x12000, URZ ;  /* 0x0001200008091890 */ /* 0x000fe2000fffe0ff */
[----:B------:R-:W-:Y:S01]  /*1b60*/  @UP1 UMOV UR10, URZ ;  /* 0x000000ff000a1c82 */ /* 0x000fe20008000000 */
[----:B------:R2:W-:Y:S01]  /*1b70*/  @UP2 UTMALDG.2D [UR16], [UR24] ;  /* 0x00000010180025b4 */ /* 0x0005e20008008000 */
[----:B------:R3:W-:Y:S06]  /*1b80*/  MEMBAR.ALL.CTA ;  /* 0x0000000000007992 */ /* 0x0007ec0000008000 */
[----:B---3--:R-:W3:Y:S02]  /*1b90*/  FENCE.VIEW.ASYNC.S ;  /* 0x00000000000073c6 */ /* 0x008ee40000000000 */
[----:B---3--:R-:W-:Y:S06]  /*1ba0*/  BAR.SYNC.DEFER_BLOCKING 0x0 ;  /* 0x0000000000007b1d */ /* 0x008fec0000010000 */
[----:B------:R2:W-:Y:S02]  /*1bb0*/  @UP3 UTMALDG.2D [UR8], [UR26] ;  /* 0x000000081a0035b4 */ /* 0x0005e40008008000 */
[----:B------:R-:W-:Y:S06]  /*1bc0*/  BAR.SYNC.DEFER_BLOCKING 0x0 ;  /* 0x0000000000007b1d */ /* 0x000fec0000010000 */
[----:B------:R-:W3:Y:S02]  /*1bd0*/  SYNCS.PHASECHK.TRANS64.TRYWAIT P0, [UR8+0x12000], RZ ;  /* 0x012000ffff0075a7 */ /* 0x000ee40008001108 */
[----:B--23--:R-:W-:Y:S05]  /*1be0*/  @!P0 BRA `(.L_x_58) ;  /* 0x0000001000348947 */ /* 0x00cfea0003800000 */
.L_x_74:
[----:B------:R-:W-:Y:S05]  /*1bf0*/  BRA.U UP0, `(.L_x_59) ;  /* 0x0000000100747547 */ /* 0x000fea000b800000 */
[----:B------:R-:W-:Y:S02]  /*1c00*/  USHF.R.U32.HI UR6, URZ, 0x4, UR16 ;  /* 0x00000004ff067899 */ /* 0x000fe40008011610 */
[----:B------:R-:W-:Y:S02]  /*1c10*/  USHF.R.U32.HI UR10, URZ, 0x4, UR8 ;  /* 0x00000004ff0a7899 */ /* 0x000fe40008011608 */
[----:B------:R-:W-:Y:S02]  /*1c20*/  USGXT.U32 UR6, UR6, 0xe ;  /* 0x0000000e0606789a */ /* 0x000fe40008000000 */
[----:B------:R-:W-:Y:S02]  /*1c30*/  USGXT.U32 UR10, UR10, 0xe ;  /* 0x0000000e0a0a789a */ /* 0x000fe40008000000 */
[----:B------:R-:W-:Y:S02]  /*1c40*/  UIADD3 UR34, UP0, UPT, UR6, 0x2, URZ ;  /* 0x0000000206227890 */ /* 0x000fe4000ff1e0ff */
[----:B------:R-:W-:Y:S01]  /*1c50*/  UIADD3 UR32, UP1, UPT, UR10, 0x2, URZ ;  /* 0x000000020a207890 */ /* 0x000fe2000ff3e0ff */
[----:B------:R-:W-:Y:S01]  /*1c60*/  UMOV UR4, URZ ;  /* 0x000000ff00047c82 */ /* 0x000fe20008000000 */
[----:B------:R-:W-:Y:S01]  /*1c70*/  UMOV UR5, URZ ;  /* 0x000000ff00057c82 */ /* 0x000fe20008000000 */
[----:B------:R-:W-:-:S02]  /*1c80*/  UIADD3.X UR35, UPT, UPT, UR4, 0x40004040, URZ, UP0, !UPT ;  /* 0x4000404004237890 */ /* 0x000fc400087fe4ff */
[----:B------:R-:W-:Y:S02]  /*1c90*/  UIADD3.X UR33, UPT, UPT, UR5, 0x40004040, URZ, UP1, !UPT ;  /* 0x4000404005217890 */ /* 0x000fe40008ffe4ff */
[----:B------:R-:W-:Y:S02]  /*1ca0*/  UIADD3.64 UR4, UPT, UPT, UR34, 0x2, URZ ;  /* 0x0000000222047897 */ /* 0x000fe4000fffe0ff */
[----:B------:R-:W-:Y:S02]  /*1cb0*/  UIADD3.64 UR16, UPT, UPT, UR32, 0x2, URZ ;  /* 0x0000000220107897 */ /* 0x000fe4000fffe0ff */
[----:B------:R-:W-:Y:S02]  /*1cc0*/  UIADD3.64 UR28, UPT, UPT, UR34, 0x4, URZ ;  /* 0x00000004221c7897 */ /* 0x000fe4000fffe0ff */
[----:B------:R-:W-:Y:S01]  /*1cd0*/  UIADD3.64 UR30, UPT, UPT, UR32, 0x4, URZ ;  /* 0x00000004201e7897 */ /* 0x000fe2000fffe0ff */
[----:B------:R-:W-:Y:S01]  /*1ce0*/  UMOV UR36, 0x0 ;  /* 0x0000000000247882 */ /* 0x000fe20000000000 */
[----:B------:R-:W-:Y:S01]  /*1cf0*/  UMOV UR37, 0x4200490 ;  /* 0x0420049000257882 */ /* 0x000fe20000000000 */
[----:B------:R-:W-:Y:S01]  /*1d00*/  UMOV UR7, 0x40004040 ;  /* 0x4000404000077882 */ /* 0x000fe20000000000 */
[----:B------:R-:W-:Y:S01]  /*1d10*/  UMOV UR11, 0x40004040 ;  /* 0x40004040000b7882 */ /* 0x000fe20000000000 */
[----:B------:R-:W-:Y:S01]  /*1d20*/  UMOV UR38, 0x0 ;  /* 0x0000000000267882 */ /* 0x000fe20000000000 */
[----:B------:R-:W-:Y:S01]  /*1d30*/  UMOV UR39, 0x4200490 ;  /* 0x0420049000277882 */ /* 0x000fe20000000000 */
[----:B------:R-:W-:Y:S01]  /*1d40*/  UMOV UR40, 0x0 ;  /* 0x0000000000287882 */ /* 0x000fe20000000000 */
[----:B------:R-:W-:Y:S01]  /*1d50*/  UMOV UR41, 0x4200490 ;  /* 0x0420049000297882 */ /* 0x000fe20000000000 */
[----:B------:R2:W-:Y:S01]  /*1d60*/  UTCHMMA gdesc[UR6], gdesc[UR10], tmem[UR23], tmem[UR36], idesc[UR37], !UPT ;  /* 0x00ff240a060075ea */ /* 0x0005e2000f800017 */
[----:B------:R-:W-:Y:S01]  /*1d70*/  UMOV UR42, 0x0 ;  /* 0x00000000002a7882 */ /* 0x000fe20000000000 */
[----:B------:R-:W-:Y:S01]  /*1d80*/  UMOV UR43, 0x4200490 ;  /* 0x04200490002b7882 */ /* 0x000fe20000000000 */
[----:B------:R2:W-:Y:S01]  /*1d90*/  UTCHMMA gdesc[UR34], gdesc[UR32], tmem[UR23], tmem[UR38], idesc[UR39], UPT ;  /* 0x00ff2620220075ea */ /* 0x0005e2000b800017 */
[----:B------:R2:W-:Y:S01]  /*1da0*/  UTCHMMA gdesc[UR4], gdesc[UR16], tmem[UR23], tmem[UR40], idesc[UR41], UPT ;  /* 0x00ff2810040075ea */ /* 0x0005e2000b800017 */
[----:B------:R2:W-:Y:S01]  /*1db0*/  UTCHMMA gdesc[UR28], gdesc[UR30], tmem[UR23], tmem[UR42], idesc[UR43], UPT ;  /* 0x00ff2a1e1c0075ea */ /* 0x0005e2000b800017 */
[----:B------:R-:W-:Y:S01]  /*1dc0*/  NOP ;  /* 0x0000000000007918 */ /* 0x000fe20000000000 */
.L_x_59:
[----:B------:R-:W-:Y:S01]  /*1dd0*/  ELECT P0, URZ, PT ;  /* 0x0000000000ff782f */ /* 0x000fe20003800000 */
[----:B--2---:R-:W-:Y:S01]  /*1de0*/  UMOV UR4, UR12 ;  /* 0x0000000c00047c82 */ /* 0x004fe20008000000 */
[----:B------:R-:W-:Y:S02]  /*1df0*/  UMOV UR5, URZ ;  /* 0x000000ff00057c82 */ /* 0x000fe40008000000 */
[----:B------:R-:W-:-:S13]  /*1e00*/  ISETP.LT.U32.AND P0, PT, R68, 0x20, P0 ;  /* 0x000000204400780c */ /* 0x000fda0000701070 */
[----:B------:R-:W-:Y:S01]  /*1e10*/  VOTEU.ANY UP0, P0 ;  /* 0x0000000000ff7886 */ /* 0x000fe20000000100 */
[----:B------:R-:W-:Y:S01]  /*1e20*/  VOTEU.ANY UP1, P0 ;  /* 0x0000000000ff7886 */ /* 0x000fe20000020100 */
[----:B------:R-:W-:-:S03]  /*1e30*/  ISETP.GE.U32.AND P0, PT, R10, 0x41, PT ;  /* 0x000000410a00780c */ /* 0x000fc60003f06070 */
[----:B------:R-:W-:Y:S02]  /*1e40*/  @UP0 UMOV UR4, UR4 ;  /* 0x0000000400040c82 */ /* 0x000fe40008000000 */
[----:B------:R2:W-:Y:S01]  /*1e50*/  @UP1 UTCBAR [UR4], URZ ;  /* 0x000000ff040013e9 */ /* 0x0005e200080000ff */
[----:B------:R-:W-:Y:S06]  /*1e60*/  BAR.SYNC.DEFER_BLOCKING 0x0 ;  /* 0x0000000000007b1d */ /* 0x000fec0000010000 */
[----:B------:R-:W3:Y:S02]  /*1e70*/  SYNCS.PHASECHK.TRANS64.TRYWAIT P1, [UR8+0x12020], RZ ;  /* 0x012020ffff0075a7 */ /* 0x000ee40008021108 */
[----:B--23--:R-:W-:Y:S05]  /*1e80*/  @!P1 BRA `(.L_x_60) ;  /* 0x0000000c00989947 */ /* 0x00cfea0003800000 */
.L_x_75:
[----:B------:R-:W-:Y:S01]  /*1e90*/  UMOV UR4, URZ ;  /* 0x000000ff00047c82 */ /* 0x000fe20008000000 */
[----:B------:R-:W-:Y:S05]  /*1ea0*/  @!P0 BRA `(.L_x_57) ;  /* 0x0000000400588947 */ /* 0x000fea0003800000 */
[----:B------:R-:W2:Y:S01]  /*1eb0*/  LDCU UR29, c[0x0][0x3a0] ;  /* 0x00007400ff1d77ac */ /* 0x000ea20008000800 */
[----:B------:R-:W-:Y:S01]  /*1ec0*/  UMOV UR9, 0x1 ;  /* 0x0000000100097882 */ /* 0x000fe20000000000 */
[----:B------:R-:W-:-:S05]  /*1ed0*/  UMOV UR18, 0x40 ;  /* 0x0000004000127882 */ /* 0x000fca0000000000 */
.L_x_64:
[----:B------:R-:W-:Y:S01]  /*1ee0*/  BAR.SYNC.DEFER_BLOCKING 0x0 ;  /* 0x0000000000007b1d */ /* 0x000fe20000010000 */
[----:B------:R-:W-:Y:S01]  /*1ef0*/  ULEA UR28, UR9, UR8, 0x3 ;  /* 0x00000008091c7291 */ /* 0x000fe2000f8e18ff */
[----:B------:R-:W-:Y:S01]  /*1f00*/  @!P3 IMAD.MOV.U32 R2, RZ, RZ, 0x6000 ;  /* 0x00006000ff02b424 */ /* 0x000fe200078e00ff */
[----:B------:R-:W-:Y:S01]  /*1f10*/  ELECT P1, URZ, PT ;  /* 0x0000000000ff782f */ /* 0x000fe20003820000 */
[----:B------:R-:W-:-:S03]  /*1f20*/  ULEA UR16, UR9, UR8, 0xd ;  /* 0x0000000809107291 */ /* 0x000fc6000f8e68ff */
[----:B------:R-:W-:Y:S02]  /*1f30*/  ISETP.LT.U32.AND P1, PT, R68, 0x20, P1 ;  /* 0x000000204400780c */ /* 0x000fe40000f21070 */
[----:B------:R-:W-:Y:S01]  /*1f40*/  ELECT P0, URZ, PT ;  /* 0x0000000000ff782f */ /* 0x000fe20003800000 */
[----:B------:R-:W-:-:S03]  /*1f50*/  UIADD3 UR16, UPT, UPT, UR16, 0xc000, URZ ;  /* 0x0000c00010107890 */ /* 0x000fc6000fffe0ff */
[----:B------:R-:W-:Y:S01]  /*1f60*/  ISETP.LT.U32.AND P0, PT, R68, 0x20, P0 ;  /* 0x000000204400780c */ /* 0x000fe20000701070 */
[----:B------:R-:W-:Y:S01]  /*1f70*/  ULEA UR12, UR9, UR8, 0xe ;  /* 0x00000008090c7291 */ /* 0x000fe2000f8e70ff */
[----:B------:R-:W-:Y:S01]  /*1f80*/  UMOV UR14, UR18 ;  /* 0x00000012000e7c82 */ /* 0x000fe20008000000 */
[----:B------:R-:W-:-:S04]  /*1f90*/  USHF.L.U32 UR5, UR4, 0x1f, URZ ;  /* 0x0000001f04057899 */ /* 0x000fc800080006ff */
[----:B------:R-:W-:Y:S01]  /*1fa0*/  VOTEU.ANY UP0, P1 ;  /* 0x0000000000ff7886 */ /* 0x000fe20000800100 */
[----:B------:R3:W-:Y:S04]  /*1fb0*/  @!P3 SYNCS.ARRIVE.TRANS64 RZ, [UR28+0x12000], R2 ;  /* 0x01200002ffffb9a7 */ /* 0x0007e8000800001c */
[----:B------:R-:W-:Y:S01]  /*1fc0*/  @UP0 UIADD3 UR17, UPT, UPT, UR28, 0x12000, URZ ;  /* 0x000120001c110890 */ /* 0x000fe2000fffe0ff */
[----:B------:R-:W-:Y:S01]  /*1fd0*/  VOTEU.ANY UP0, P1 ;  /* 0x0000000000ff7886 */ /* 0x000fe20000800100 */
[----:B------:R-:W-:Y:S01]  /*1fe0*/  BAR.SYNC.DEFER_BLOCKING 0x0 ;  /* 0x0000000000007b1d */ /* 0x000fe20000010000 */
[----:B---3--:R-:W-:-:S05]  /*1ff0*/  IMAD.U32 R2, RZ, RZ, UR5 ;  /* 0x00000005ff027e24 */ /* 0x008fca000f8e00ff */
[----:B------:R-:W-:-:S05]  /*2000*/  VOTEU.ANY UP1, P0 ;  /* 0x0000000000ff7886 */ /* 0x000fca0000020100 */
[----:B------:R-:W-:Y:S01]  /*2010*/  @UP1 UIADD3 UR13, UPT, UPT, UR28, 0x12000, URZ ;  /* 0x000120001c0d1890 */ /* 0x000fe2000fffe0ff */
[----:B------:R-:W-:Y:S01]  /*2020*/  VOTEU.ANY UP1, P0 ;  /* 0x0000000000ff7886 */ /* 0x000fe20000020100 */
[----:B------:R3:W-:Y:S01]  /*2030*/  @UP0 UTMALDG.2D [UR16], [UR24] ;  /* 0x00000010180005b4 */ /* 0x0007e20008008000 */
[----:B------:R-:W-:Y:S01]  /*2040*/  UISETP.NE.U32.AND UP0, UPT, UR22, URZ, UPT ;  /* 0x000000ff1600728c */ /* 0x000fe2000bf05070 */
[----:B------:R4:W-:Y:S06]  /*2050*/  MEMBAR.ALL.CTA ;  /* 0x0000000000007992 */ /* 0x0009ec0000008000 */
[----:B----4-:R-:W4:Y:S02]  /*2060*/  FENCE.VIEW.ASYNC.S ;  /* 0x00000000000073c6 */ /* 0x010f240000000000 */
[----:B----4-:R-:W-:Y:S06]  /*2070*/  BAR.SYNC.DEFER_BLOCKING 0x0 ;  /* 0x0000000000007b1d */ /* 0x010fec0000010000 */
[----:B------:R3:W-:Y:S02]  /*2080*/  @UP1 UTMALDG.2D [UR12], [UR26] ;  /* 0x0000000c1a0015b4 */ /* 0x0007e40008008000 */
[----:B------:R-:W-:Y:S06]  /*2090*/  BAR.SYNC.DEFER_BLOCKING 0x0 ;  /* 0x0000000000007b1d */ /* 0x000fec0000010000 */
[----:B------:R-:W4:Y:S02]  /*20a0*/  SYNCS.PHASECHK.TRANS64.TRYWAIT P0, [UR28+0x12000], R2 ;  /* 0x01200002ff0075a7 */ /* 0x000f24000800111c */
[----:B---34-:R-:W-:Y:S05]  /*20b0*/  @!P0 BRA `(.L_x_61) ;  /* 0x0000000c00188947 */ /* 0x018fea0003800000 */
.L_x_76:
        /* <DEDUP_REMOVED lines=11> */
[----:B------:R-:W-:Y:S02]  /*2170*/  UIADD3 UR6, UP0, UPT, UR16, 0x2, URZ ;  /* 0x0000000210067890 */ /* 0x000fe4000ff1e0ff */
[----:B------:R-:W-:Y:S02]  /*2180*/  UIADD3 UR32, UP1, UPT, UR30, 0x2, URZ ;  /* 0x000000021e207890 */ /* 0x000fe4000ff3e0ff */
[----:B------:R-:W-:Y:S02]  /*2190*/  UIADD3 UR34, UP2, UPT, UR16, 0x4, URZ ;  /* 0x0000000410227890 */ /* 0x000fe4000ff5e0ff */
[----:B------:R-:W-:Y:S02]  /*21a0*/  UIADD3 UR36, UP3, UPT, UR30, 0x4, URZ ;  /* 0x000000041e247890 */ /* 0x000fe4000ff7e0ff */
[----:B------:R-:W-:-:S02]  /*21b0*/  UIADD3.X UR7, UPT, UPT, UR17, URZ, URZ, UP0, !UPT ;  /* 0x000000ff11077290 */ /* 0x000fc400087fe4ff */
[----:B------:R-:W-:Y:S02]  /*21c0*/  UIADD3.X UR33, UPT, UPT, UR31, URZ, URZ, UP1, !UPT ;  /* 0x000000ff1f217290 */ /* 0x000fe40008ffe4ff */
[----:B------:R-:W-:Y:S02]  /*21d0*/  UIADD3.X UR35, UPT, UPT, UR17, URZ, URZ, UP2, !UPT ;  /* 0x000000ff11237290 */ /* 0x000fe400097fe4ff */
[----:B------:R-:W-:Y:S01]  /*21e0*/  UIADD3.X UR37, UPT, UPT, UR31, URZ, URZ, UP3, !UPT ;  /* 0x000000ff1f257290 */ /* 0x000fe20009ffe4ff */
        /* <DEDUP_REMOVED lines=8> */
[----:B------:R3:W-:Y:S01]  /*2270*/  UTCHMMA gdesc[UR10], gdesc[UR12], tmem[UR23], tmem[UR38], idesc[UR39], UPT ;  /* 0x00ff260c0a0075ea */ /* 0x0007e2000b800017 */
[----:B------:R-:W-:Y:S01]  /*2280*/  UMOV UR44, 0x0 ;  /* 0x00000000002c7882 */ /* 0x000fe20000000000 */
[----:B------:R-:W-:Y:S01]  /*2290*/  UMOV UR45, 0x4200490 ;  /* 0x04200490002d7882 */ /* 0x000fe20000000000 */
[----:B------:R3:W-:Y:S01]  /*22a0*/  UTCHMMA gdesc[UR16], gdesc[UR30], tmem[UR23], tmem[UR40], idesc[UR41], UPT ;  /* 0x00ff281e100075ea */ /* 0x0007e2000b800017 */
[----:B------:R3:W-:Y:S01]  /*22b0*/  UTCHMMA gdesc[UR6], gdesc[UR32], tmem[UR23], tmem[UR42], idesc[UR43], UPT ;  /* 0x00ff2a20060075ea */ /* 0x0007e2000b800017 */
[----:B------:R3:W-:Y:S01]  /*22c0*/  UTCHMMA gdesc[UR34], gdesc[UR36], tmem[UR23], tmem[UR44], idesc[UR45], UPT ;  /* 0x00ff2c24220075ea */ /* 0x0007e2000b800017 */
[----:B------:R-:W-:Y:S01]  /*22d0*/  NOP ;  /* 0x0000000000007918 */ /* 0x000fe20000000000 */
.L_x_62:
[----:B------:R-:W-:Y:S01]  /*22e0*/  ELECT P0, URZ, PT ;  /* 0x0000000000ff782f */ /* 0x000fe20003800000 */
[----:B---3--:R-:W-:-:S03]  /*22f0*/  UIADD3 UR6, UPT, UPT, UR28, 0x12020, URZ ;  /* 0x000120201c067890 */ /* 0x008fc6000fffe0ff */
[----:B------:R-:W-:Y:S01]  /*2300*/  ISETP.LT.U32.AND P0, PT, R68, 0x20, P0 ;  /* 0x000000204400780c */ /* 0x000fe20000701070 */
[----:B------:R-:W-:-:S12]  /*2310*/  UMOV UR7, URZ ;  /* 0x000000ff00077c82 */ /* 0x000fd80008000000 */
[----:B------:R-:W-:Y:S01]  /*2320*/  VOTEU.ANY UP0, P0 ;  /* 0x0000000000ff7886 */ /* 0x000fe20000000100 */
[----:B------:R-:W-:-:S04]  /*2330*/  VOTEU.ANY UP1, P0 ;  /* 0x0000000000ff7886 */ /* 0x000fc80000020100 */
[----:B------:R-:W-:Y:S02]  /*2340*/  @UP0 UMOV UR6, UR6 ;  /* 0x0000000600060c82 */ /* 0x000fe40008000000 */
[----:B------:R3:W-:Y:S01]  /*2350*/  @UP1 UTCBAR [UR6], URZ ;  /* 0x000000ff060013e9 */ /* 0x0007e200080000ff */
[----:B------:R-:W-:Y:S06]  /*2360*/  BAR.SYNC.DEFER_BLOCKING 0x0 ;  /* 0x0000000000007b1d */ /* 0x000fec0000010000 */
[----:B------:R-:W4:Y:S02]  /*2370*/  SYNCS.PHASECHK.TRANS64.TRYWAIT P0, [UR28+0x12020], R2 ;  /* 0x01202002ff0075a7 */ /* 0x000f24000800111c */
[----:B---34-:R-:W-:Y:S05]  /*2380*/  @!P0 BRA `(.L_x_63) ;  /* 0x0000000800708947 */ /* 0x018fea0003800000 */
.L_x_77:
[----:B------:R-:W-:Y:S02]  /*2390*/  UIADD3 UR9, UPT, UPT, UR9, 0x1, URZ ;  /* 0x0000000109097890 */ /* 0x000fe4000fffe0ff */
[----:B------:R-:W-:Y:S02]  /*23a0*/  UIADD3 UR18, UPT, UPT, UR18, 0x40, URZ ;  /* 0x0000004012127890 */ /* 0x000fe4000fffe0ff */
[----:B------:R-:W-:-:S04]  /*23b0*/  UISETP.NE.U32.AND UP0, UPT, UR9, 0x3, UPT ;  /* 0x000000030900788c */ /* 0x000fc8000bf05070 */
[----:B------:R-:W-:Y:S02]  /*23c0*/  USEL UR5, URZ, 0x1, UP0 ;  /* 0x00000001ff057887 */ /* 0x000fe40008000000 */
[----:B------:R-:W-:Y:S02]  /*23d0*/  USEL UR9, UR9, URZ, UP0 ;  /* 0x000000ff09097287 */ /* 0x000fe40008000000 */
[----:B--2---:R-:W-:Y:S02]  /*23e0*/  UISETP.GE.AND UP0, UPT, UR18, UR29, UPT ;  /* 0x0000001d1200728c */ /* 0x004fe4000bf06270 */
[----:B------:R-:W-:-:S07]  /*23f0*/  ULOP3.LUT UR4, UR4, UR5, URZ, 0x3c, !UPT ;  /* 0x0000000504047292 */ /* 0x000fce000f8e3cff */
[----:B------:R-:W-:Y:S05]  /*2400*/  BRA.U !UP0, `(.L_x_64) ;  /* 0xfffffff908b47547 */ /* 0x000fea000b83ffff */
.L_x_57:
[----:B---34-:R-:W-:Y:S06]  /*2410*/  BAR.SYNC.DEFER_BLOCKING 0x0 ;  /* 0x0000000000007b1d */ /* 0x018fec0000010000 */
[----:B------:R-:W-:Y:S04]  /*2420*/  BSSY.RECONVERGENT B5, `(.L_x_65) ;  /* 0x0000004000057945 */ /* 0x000fe80003800200 */
[----:B------:R-:W-:Y:S05]  /*2430*/  @P3 BRA `(.L_x_66) ;  /* 0x0000000000083947 */ /* 0x000fea0003800000 */
[----:B------:R-:W2:Y:S02]  /*2440*/  SYNCS.CCTL.IV [UR8+0x12000] ;  /* 0x01200000ff0079b1 */ /* 0x000ea40008000008 */
[----:B--2---:R-:W2:Y:S02]  /*2450*/  SYNCS.CCTL.IV [UR8+0x12020] ;  /* 0x01202000ff0079b1 */ /* 0x004ea40008000008 */
.L_x_66:
[----:B------:R-:W-:Y:S05]  /*2460*/  BSYNC.RECONVERGENT B5 ;  /* 0x0000000000057941 */ /* 0x000fea0003800200 */
.L_x_65:
[----:B--2---:R-:W-:Y:S06]  /*2470*/  BAR.SYNC.DEFER_BLOCKING 0x0 ;  /* 0x0000000000007b1d */ /* 0x004fec0000010000 */
[----:B------:R-:W-:Y:S04]  /*2480*/  BSSY.RECONVERGENT B5, `(.L_x_67) ;  /* 0x0000004000057945 */ /* 0x000fe80003800200 */
[----:B------:R-:W-:Y:S05]  /*2490*/  @P3 BRA `(.L_x_68) ;  /* 0x0000000000083947 */ /* 0x000fea0003800000 */
[----:B------:R-:W2:Y:S02]  /*24a0*/  SYNCS.CCTL.IV [UR8+0x12008] ;  /* 0x01200800ff0079b1 */ /* 0x000ea40008000008 */
[----:B--2---:R-:W2:Y:S02]  /*24b0*/  SYNCS.CCTL.IV [UR8+0x12028] ;  /* 0x01202800ff0079b1 */ /* 0x004ea40008000008 */
.L_x_68:
[----:B------:R-:W-:Y:S05]  /*24c0*/  BSYNC.RECONVERGENT B5 ;  /* 0x0000000000057941 */ /* 0x000fea0003800200 */
.L_x_67:
[----:B--2---:R-:W-:Y:S06]  /*24d0*/  BAR.SYNC.DEFER_BLOCKING 0x0 ;  /* 0x0000000000007b1d */ /* 0x004fec0000010000 */
[----:B------:R-:W-:Y:S04]  /*24e0*/  BSSY.RECONVERGENT B5, `(.L_x_69) ;  /* 0x0000004000057945 */ /* 0x000fe80003800200 */
[----:B------:R-:W-:Y:S05]  /*24f0*/  @P3 BRA `(.L_x_70) ;  /* 0x0000000000083947 */ /* 0x000fea0003800000 */
[----:B------:R-:W2:Y:S02]  /*2500*/  SYNCS.CCTL.IV [UR8+0x12010] ;  /* 0x01201000ff0079b1 */ /* 0x000ea40008000008 */
[----:B--2---:R-:W2:Y:S02]  /*2510*/  SYNCS.CCTL.IV [UR8+0x12030] ;  /* 0x01203000ff0079b1 */ /* 0x004ea40008000008 */
.L_x_70:
[----:B------:R-:W-:Y:S05]  /*2520*/  BSYNC.RECONVERGENT B5 ;  /* 0x0000000000057941 */ /* 0x000fea0003800200 */
.L_x_69:
[----:B------:R-:W-:Y:S01]  /*2530*/  USHF.L.U32 UR4, UR22, 0x15, URZ ;  /* 0x0000001516047899 */ /* 0x000fe200080006ff */
[C---:B------:R-:W-:Y:S01]  /*2540*/  IMAD.SHL.U32 R4, R0.reuse, 0x80, RZ ;  /* 0x0000008000047824 */ /* 0x040fe200078e00ff */
[----:B------:R-:W-:Y:S01]  /*2550*/  ELECT P0, URZ, PT ;  /* 0x0000000000ff782f */ /* 0x000fe20003800000 */
[C---:B------:R-:W-:Y:S01]  /*2560*/  IMAD.SHL.U32 R2, R0.reuse, 0x40, RZ ;  /* 0x0000004000027824 */ /* 0x040fe200078e00ff */
[----:B------:R-:W-:Y:S01]  /*2570*/  ULOP3.LUT UR4, UR4, 0x600000, URZ, 0xc0, !UPT ;  /* 0x0060000004047892 */ /* 0x000fe2000f8ec0ff */
[----:B------:R-:W-:Y:S01]  /*2580*/  IMAD.SHL.U32 R3, R0, 0x10, RZ ;  /* 0x0000001000037824 */ /* 0x000fe200078e00ff */
[----:B------:R-:W-:Y:S01]  /*2590*/  LOP3.LUT R5, R4, 0x780, RZ, 0xc0, !PT ;  /* 0x0000078004057812 */ /* 0x000fe200078ec0ff */
[----:B------:R-:W-:Y:S01]  /*25a0*/  IMAD.SHL.U32 R0, R0, 0x200, RZ ;  /* 0x0000020000007824 */ /* 0x000fe200078e00ff */
[----:B------:R-:W-:Y:S01]  /*25b0*/  LOP3.LUT R2, R2, 0x1800, RZ, 0xc0, !PT ;  /* 0x0000180002027812 */ /* 0x000fe200078ec0ff */
[----:B------:R-:W-:Y:S01]  /*25c0*/  UIADD3 UR4, UPT, UPT, UR23, UR4, URZ ;  /* 0x0000000417047290 */ /* 0x000fe2000fffe0ff */
[----:B------:R-:W-:Y:S01]  /*25d0*/  ISETP.LT.U32.AND P0, PT, R68, 0x40, P0 ;  /* 0x000000404400780c */ /* 0x000fe20000701070 */
[----:B------:R-:W-:Y:S01]  /*25e0*/  ULOP3.LUT UR22, UR22, 0x1, URZ, 0xc0, !UPT ;  /* 0x0000000116167892 */ /* 0x000fe2000f8ec0ff */
[----:B------:R-:W-:Y:S01]  /*25f0*/  LOP3.LUT R5, R5, 0x2000, R0, 0xf8, !PT ;  /* 0x0000200005057812 */ /* 0x000fe200078ef800 */
[----:B------:R-:W-:Y:S01]  /*2600*/  UMOV UR6, UR19 ;  /* 0x0000001300067c82 */ /* 0x000fe20008000000 */
[----:B------:R-:W-:Y:S01]  /*2610*/  LOP3.LUT R2, R2, 0x70, R3, 0xf8, !PT ;  /* 0x0000007002027812 */ /* 0x000fe200078ef803 */
[----:B------:R-:W-:-:S03]  /*2620*/  ULEA UR5, UR22, UR15, 0x6 ;  /* 0x0000000f16057291 */ /* 0x000fc6000f8e30ff */
[----:B------:R-:W-:Y:S02]  /*2630*/  LOP3.LUT R0, R5, R2, RZ, 0xfc, !PT ;  /* 0x0000000205007212 */ /* 0x000fe400078efcff */
[----:B-----5:R-:W-:Y:S01]  /*2640*/  LDTM.16dp32bit_t0_t15.x64 R4, tmem[UR4] ;  /* 0x00000004000479ee */ /* 0x020fe20008b00000 */
[----:B------:R-:W3:Y:S01]  /*2650*/  LDTM.16dp32bit_t16_t31.x64 R4, tmem[UR4+0x40] ;  /* 0x00004004000479ee */ /* 0x000ee20008b20000 */
[----:B------:R-:W-:Y:S01]  /*2660*/  NOP ;  /* 0x0000000000007918 */ /* 0x000fe20000000000 */
[C---:B------:R-:W-:Y:S01]  /*2670*/  LOP3.LUT R2, R0.reuse, 0x10, RZ, 0x3c, !PT ;  /* 0x0000001000027812 */ /* 0x040fe200078e3cff */
[----:B------:R-:W-:Y:S01]  /*2680*/  ULEA UR4, UR22, UR8, 0xd ;  /* 0x0000000816047291 */ /* 0x000fe2000f8e68ff */
[----:B------:R-:W-:Y:S01]  /*2690*/  LOP3.LUT R3, R0, 0x20, RZ, 0x3c, !PT ;  /* 0x0000002000037812 */ /* 0x000fe200078e3cff */
[----:B---3--:R-:W-:Y:S01]  /*26a0*/  VOTEU.ANY UP1, P0 ;  /* 0x0000000000ff7886 */ /* 0x008fe20000020100 */
[----:B------:R-:W-:Y:S01]  /*26b0*/  VOTEU.ANY UP0, P0 ;  /* 0x0000000000ff7886 */ /* 0x000fe20000000100 */
[----:B------:R-:W-:-:S02]  /*26c0*/  F2FP.BF16.F32.PACK_AB R4, R5, R4 ;  /* 0x000000040504723e */ /* 0x000fc400000010ff */
[----:B------:R-:W-:Y:S02]  /*26d0*/  F2FP.BF16.F32.PACK_AB R5, R7, R6 ;  /* 0x000000060705723e */ /* 0x000fe400000010ff */
[----:B------:R-:W-:Y:S02]  /*26e0*/  F2FP.BF16.F32.PACK_AB R12, R13, R12 ;  /* 0x0000000c0d0c723e */ /* 0x000fe400000010ff */
[----:B------:R-:W-:Y:S02]  /*26f0*/  F2FP.BF16.F32.PACK_AB R6, R9, R8 ;  /* 0x000000080906723e */ /* 0x000fe400000010ff */
[----:B------:R-:W-:Y:S02]  /*2700*/  F2FP.BF16.F32.PACK_AB R7, R11, R10 ;  /* 0x0000000a0b07723e */ /* 0x000fe400000010ff */
[----:B------:R-:W-:Y:S02]  /*2710*/  F2FP.BF16.F32.PACK_AB R13, R15, R14 ;  /* 0x0000000e0f0d723e */ /* 0x000fe400000010ff */
[----:B------:R-:W-:Y:S01]  /*2720*/  F2FP.BF16.F32.PACK_AB R20, R21, R20 ;  /* 0x000000141514723e */ /* 0x000fe200000010ff */
[----:B--2---:R2:W-:Y:S01]  /*2730*/  STS.128 [R0+UR8], R4 ;  /* 0x0000000400007988 */ /* 0x0045e20008000c08 */
[----:B------:R-:W-:-:S02]  /*2740*/  F2FP.BF16.F32.PACK_AB R14, R17, R16 ;  /* 0x00000010110e723e */ /* 0x000fc400000010ff */
[----:B------:R-:W-:Y:S02]  /*2750*/  F2FP.BF16.F32.PACK_AB R15, R19, R18 ;  /* 0x00000012130f723e */ /* 0x000fe400000010ff */
[----:B------:R-:W-:Y:S02]  /*2760*/  F2FP.BF16.F32.PACK_AB R21, R23, R22 ;  /* 0x000000161715723e */ /* 0x000fe400000010ff */
[----:B------:R-:W-:Y:S01]  /*2770*/  F2FP.BF16.F32.PACK_AB R28, R29, R28 ;  /* 0x0000001c1d1c723e */ /* 0x000fe200000010ff */
[----:B------:R2:W-:Y:S01]  /*2780*/  STS.128 [R2+UR8], R12 ;  /* 0x0000000c02007988 */ /* 0x0005e20008000c08 */
[----:B------:R-:W-:Y:S02]  /*2790*/  F2FP.BF16.F32.PACK_AB R22, R25, R24 ;  /* 0x000000181916723e */ /* 0x000fe400000010ff */
[----:B------:R-:W-:Y:S02]  /*27a0*/  F2FP.BF16.F32.PACK_AB R23, R27, R26 ;  /* 0x0000001a1b17723e */ /* 0x000fe400000010ff */
[----:B------:R-:W-:-:S02]  /*27b0*/  F2FP.BF16.F32.PACK_AB R29, R31, R30 ;  /* 0x0000001e1f1d723e */ /* 0x000fc400000010ff */
[----:B------:R-:W-:Y:S01]  /*27c0*/  F2FP.BF16.F32.PACK_AB R36, R37, R36 ;  /* 0x000000242524723e */ /* 0x000fe200000010ff */
[----:B------:R2:W-:Y:S01]  /*27d0*/  STS.128 [R3+UR8], R20 ;  /* 0x0000001403007988 */ /* 0x0005e20008000c08 */
[----:B------:R-:W-:Y:S02]  /*27e0*/  F2FP.BF16.F32.PACK_AB R30, R33, R32 ;  /* 0x00000020211e723e */ /* 0x000fe400000010ff */
[----:B------:R-:W-:Y:S02]  /*27f0*/  F2FP.BF16.F32.PACK_AB R31, R35, R34 ;  /* 0x00000022231f723e */ /* 0x000fe400000010ff */
[----:B------:R-:W-:Y:S02]  /*2800*/  F2FP.BF16.F32.PACK_AB R37, R39, R38 ;  /* 0x000000262725723e */ /* 0x000fe400000010ff */
[----:B------:R-:W-:Y:S02]  /*2810*/  F2FP.BF16.F32.PACK_AB R44, R45, R44 ;  /* 0x0000002c2d2c723e */ /* 0x000fe400000010ff */
[----:B------:R-:W-:-:S02]  /*2820*/  LOP3.LUT R8, R0, 0x30, RZ, 0x3c, !PT ;  /* 0x0000003000087812 */ /* 0x000fc400078e3cff */
[----:B------:R-:W-:Y:S02]  /*2830*/  F2FP.BF16.F32.PACK_AB R38, R41, R40 ;  /* 0x000000282926723e */ /* 0x000fe400000010ff */
[----:B------:R-:W-:Y:S01]  /*2840*/  F2FP.BF16.F32.PACK_AB R39, R43, R42 ;  /* 0x0000002a2b27723e */ /* 0x000fe200000010ff */
[----:B------:R2:W-:Y:S01]  /*2850*/  STS.128 [R8+UR8], R28 ;  /* 0x0000001c08007988 */ /* 0x0005e20008000c08 */
[----:B------:R-:W-:Y:S02]  /*2860*/  F2FP.BF16.F32.PACK_AB R45, R47, R46 ;  /* 0x0000002e2f2d723e */ /* 0x000fe400000010ff */
[----:B------:R-:W-:Y:S02]  /*2870*/  F2FP.BF16.F32.PACK_AB R52, R53, R52 ;  /* 0x000000343534723e */ /* 0x000fe400000010ff */
[----:B------:R-:W-:Y:S02]  /*2880*/  LOP3.LUT R9, R0, 0x40, RZ, 0x3c, !PT ;  /* 0x0000004000097812 */ /* 0x000fe400078e3cff */
[----:B------:R-:W-:-:S02]  /*2890*/  F2FP.BF16.F32.PACK_AB R46, R49, R48 ;  /* 0x00000030312e723e */ /* 0x000fc400000010ff */
[----:B------:R-:W-:Y:S01]  /*28a0*/  F2FP.BF16.F32.PACK_AB R47, R51, R50 ;  /* 0x00000032332f723e */ /* 0x000fe200000010ff */
[----:B------:R2:W-:Y:S01]  /*28b0*/  STS.128 [R9+UR8], R36 ;  /* 0x0000002409007988 */ /* 0x0005e20008000c08 */
[----:B------:R-:W-:Y:S02]  /*28c0*/  F2FP.BF16.F32.PACK_AB R53, R55, R54 ;  /* 0x000000363735723e */ /* 0x000fe400000010ff */
[----:B------:R-:W-:Y:S02]  /*28d0*/  F2FP.BF16.F32.PACK_AB R60, R61, R60 ;  /* 0x0000003c3d3c723e */ /* 0x000fe400000010ff */
[----:B------:R-:W-:Y:S02]  /*28e0*/  LOP3.LUT R10, R0, 0x50, RZ, 0x3c, !PT ;  /* 0x00000050000a7812 */ /* 0x000fe400078e3cff */
[----:B------:R-:W-:Y:S02]  /*28f0*/  F2FP.BF16.F32.PACK_AB R54, R57, R56 ;  /* 0x000000383936723e */ /* 0x000fe400000010ff */
[----:B------:R-:W-:Y:S01]  /*2900*/  F2FP.BF16.F32.PACK_AB R55, R59, R58 ;  /* 0x0000003a3b37723e */ /* 0x000fe200000010ff */
[----:B------:R2:W-:Y:S01]  /*2910*/  STS.128 [R10+UR8], R44 ;  /* 0x0000002c0a007988 */ /* 0x0005e20008000c08 */
[----:B------:R-:W-:-:S02]  /*2920*/  F2FP.BF16.F32.PACK_AB R61, R63, R62 ;  /* 0x0000003e3f3d723e */ /* 0x000fc400000010ff */
[C---:B------:R-:W-:Y:S02]  /*2930*/  LOP3.LUT R11, R0.reuse, 0x60, RZ, 0x3c, !PT ;  /* 0x00000060000b7812 */ /* 0x040fe400078e3cff */
[----:B------:R-:W-:Y:S02]  /*2940*/  F2FP.BF16.F32.PACK_AB R62, R65, R64 ;  /* 0x00000040413e723e */ /* 0x000fe400000010ff */
[----:B------:R-:W-:Y:S01]  /*2950*/  F2FP.BF16.F32.PACK_AB R63, R67, R66 ;  /* 0x00000042433f723e */ /* 0x000fe200000010ff */
[----:B------:R2:W-:Y:S01]  /*2960*/  STS.128 [R11+UR8], R52 ;  /* 0x000000340b007988 */ /* 0x0005e20008000c08 */
[----:B------:R-:W-:-:S05]  /*2970*/  LOP3.LUT R16, R0, 0x70, RZ, 0x3c, !PT ;  /* 0x0000007000107812 */ /* 0x000fca00078e3cff */
[----:B------:R2:W-:Y:S01]  /*2980*/  STS.128 [R16+UR8], R60 ;  /* 0x0000003c10007988 */ /* 0x0005e20008000c08 */
[----:B------:R3:W-:Y:S06]  /*2990*/  MEMBAR.ALL.CTA ;  /* 0x0000000000007992 */ /* 0x0007ec0000008000 */
[----:B---3--:R-:W3:Y:S02]  /*29a0*/  FENCE.VIEW.ASYNC.S ;  /* 0x00000000000073c6 */ /* 0x008ee40000000000 */
[----:B---3--:R-:W-:Y:S06]  /*29b0*/  BAR.SYNC.DEFER_BLOCKING 0x0 ;  /* 0x0000000000007b1d */ /* 0x008fec0000010000 */
[----:B------:R2:W-:Y:S01]  /*29c0*/  @UP1 UTMASTG.2D [UR4], [UR20] ;  /* 0x00000004140013b5 */ /* 0x0005e20008008000 */
[----:B------:R0:W-:Y:S01]  /*29d0*/  UTMACMDFLUSH ;  /* 0x00000000000079b7 */ /* 0x0001e20000000000 */
[----:B------:R-:W-:-:S04]  /*29e0*/  DEPBAR.LE SB0, 0x0 ;  /* 0x000080000000791a */ /* 0x000fc80000000000 */
[----:B------:R-:W-:Y:S08]  /*29f0*/  BAR.SYNC.DEFER_BLOCKING 0x0 ;  /* 0x0000000000007b1d */ /* 0x000ff00000010000 */
[----:B------:R-:W-:Y:S06]  /*2a00*/  BAR.SYNC.DEFER_BLOCKING 0x0 ;  /* 0x0000000000007b1d */ /* 0x000fec0000010000 */
[----:B--2---:R-:W-:Y:S05]  /*2a10*/  @P2 BRA `(.L_x_71) ;  /* 0x0000000000a02947 */ /* 0x004fea0003800000 */
[----:B------:R-:W2:Y:S01]  /*2a20*/  S2UR UR5, SR_CgaCtaId ;  /* 0x00000000000579c3 */ /* 0x000ea20000008800 */
[----:B------:R-:W-:Y:S01]  /*2a30*/  NOP ;  /* 0x0000000000007918 */ /* 0x000fe20000000000 */
[----:B------:R-:W-:Y:S01]  /*2a40*/  UMOV UR4, 0x50 ;  /* 0x0000005000047882 */ /* 0x000fe20000000000 */
[----:B------:R-:W-:Y:S02]  /*2a50*/  IMAD.U32 R0, RZ, RZ, UR23 ;  /* 0x00000017ff007e24 */ /* 0x000fe4000f8e00ff */
[----:B------:R-:W-:Y:S02]  /*2a60*/  IMAD.MOV.U32 R3, RZ, RZ, 0xf ;  /* 0x0000000fff037424 */ /* 0x000fe400078e00ff */
[----:B------:R-:W-:Y:S01]  /*2a70*/  IMAD.MOV.U32 R7, RZ, RZ, 0x1 ;  /* 0x00000001ff077424 */ /* 0x000fe200078e00ff */
[----:B------:R-:W-:-:S04]  /*2a80*/  LOP3.LUT R0, R0, 0xffff, RZ, 0xc0, !PT ;  /* 0x0000ffff00007812 */ /* 0x000fc800078ec0ff */
[----:B------:R-:W-:-:S05]  /*2a90*/  SHF.R.U32.HI R0, RZ, 0x5, R0 ;  /* 0x00000005ff007819 */ /* 0x000fca0000011600 */
[----:B------:R-:W-:Y:S01]  /*2aa0*/  VIADD R2, R0, 0x10 ;  /* 0x0000001000027836 */ /* 0x000fe20000000000 */
[----:B------:R-:W-:Y:S01]  /*2ab0*/  SHF.L.U32 R0, R3, R0, RZ ;  /* 0x0000000003007219 */ /* 0x000fe200000006ff */
[----:B--2---:R-:W-:-:S03]  /*2ac0*/  ULEA UR6, UR5, UR4, 0x18 ;  /* 0x0000000405067291 */ /* 0x004fc6000f8ec0ff */
[----:B------:R-:W-:-:S04]  /*2ad0*/  SHF.L.U32 R3, R7, R2, RZ ;  /* 0x0000000207037219 */ /* 0x000fc800000006ff */
[----:B------:R-:W-:Y:S02]  /*2ae0*/  LOP3.LUT R0, R3, R0, RZ, 0xfc, !PT ;  /* 0x0000000003007212 */ /* 0x000fe400078efcff */
[----:B------:R-:W2:Y:S02]  /*2af0*/  LDS R5, [UR6] ;  /* 0x00000006ff057984 */ /* 0x000ea40008000800 */
[C---:B------:R-:W-:Y:S02]  /*2b00*/  LOP3.LUT R2, R0.reuse, 0xffff, RZ, 0xc0, !PT ;  /* 0x0000ffff00027812 */ /* 0x040fe400078ec0ff */
[----:B--2---:R-:W-:-:S04]  /*2b10*/  LOP3.LUT R3, R0, 0xffff, R5, 0x80, !PT ;  /* 0x0000ffff00037812 */ /* 0x004fc800078e8005 */
[----:B------:R-:W-:-:S13]  /*2b20*/  ISETP.NE.AND P0, PT, R3, R2, PT ;  /* 0x000000020300720c */ /* 0x000fda0003f05270 */
[----:B------:R-:W-:Y:S05]  /*2b30*/  @P0 BRA `(.L_x_72) ;  /* 0x0000000000500947 */ /* 0x000fea0003800000 */
[----:B------:R-:W-:Y:S02]  /*2b40*/  SHF.R.U32.HI R5, RZ, 0x10, R5 ;  /* 0x00000010ff057819 */ /* 0x000fe40000011605 */
[----:B------:R-:W-:-:S04]  /*2b50*/  SHF.R.U32.HI R2, RZ, 0x10, R0 ;  /* 0x00000010ff027819 */ /* 0x000fc80000011600 */
[----:B------:R-:W-:-:S04]  /*2b60*/  LOP3.LUT R5, R5, R2, RZ, 0xc0, !PT ;  /* 0x0000000205057212 */ /* 0x000fc800078ec0ff */
[----:B------:R-:W-:-:S13]  /*2b70*/  ISETP.NE.AND P0, PT, R5, R2, PT ;  /* 0x000000020500720c */ /* 0x000fda0003f05270 */
[----:B------:R-:W-:Y:S05]  /*2b80*/  @P0 BRA `(.L_x_73) ;  /* 0x0000000000300947 */ /* 0x000fea0003800000 */
[----:B------:R-:W-:Y:S01]  /*2b90*/  R2UR UR4, R0 ;  /* 0x00000000000472ca */ /* 0x000fe200000e0000 */
[----:B------:R-:W-:Y:S01]  /*2ba0*/  VOTEU.ANY UR5, UPT, PT ;  /* 0x0000000000057886 */ /* 0x000fe200038e0100 */
[----:B------:R-:W2:Y:S01]  /*2bb0*/  S2R R0, SR_LANEID ;  /* 0x0000000000007919 */ /* 0x000ea20000000000 */
[----:B------:R-:W-:-:S10]  /*2bc0*/  UFLO.U32 UR5, UR5 ;  /* 0x00000005000572bd */ /* 0x000fd400080e0000 */
[----:B------:R-:W-:-:S06]  /*2bd0*/  ULOP3.LUT UR4, URZ, UR4, URZ, 0x33, !UPT ;  /* 0x00000004ff047292 */ /* 0x000fcc000f8e33ff */
[----:B------:R-:W-:-:S04]  /*2be0*/  IMAD.U32 R2, RZ, RZ, UR4 ;  /* 0x00000004ff027e24 */ /* 0x000fc8000f8e00ff */
[----:B------:R-:W3:Y:S02]  /*2bf0*/  REDUX UR7, R2 ;  /* 0x00000000020773c4 */ /* 0x000ee40000000000 */
[----:B------:R4:W-:Y:S01]  /*2c00*/  UTCATOMSWS.AND URZ, UR4 ;  /* 0x0000000400ff79e3 */ /* 0x0009e20008000000 */
[----:B--2---:R-:W-:Y:S01]  /*2c10*/  ISETP.EQ.U32.AND P0, PT, R0, UR5, PT ;  /* 0x0000000500007c0c */ /* 0x004fe2000bf02070 */
[----:B---3--:R-:W-:-:S12]  /*2c20*/  IMAD.U32 R0, RZ, RZ, UR7 ;  /* 0x00000007ff007e24 */ /* 0x008fd8000f8e00ff */
[----:B------:R4:W-:Y:S01]  /*2c30*/  @P0 ATOMS.AND RZ, [UR6], R0 ;  /* 0x00000000ffff098c */ /* 0x0009e2000a800006 */
[----:B------:R-:W-:Y:S05]  /*2c40*/  BRA `(.L_x_71) ;  /* 0x0000000000147947 */ /* 0x000fea0003800000 */
.L_x_73:
[----:B------:R-:W-:-:S07]  /*2c50*/  MOV R2, 0x2c70 ;  /* 0x00002c7000027802 */ /* 0x000fce0000000f00 */
[----:B-1----:R-:W-:Y:S05]  /*2c60*/  CALL.REL.NOINC `($__internal_0_$__cuda_sm10x_tcgen05_guardrail_trap_col_being_dealloced_not_returned_by_alloc) ;  /* 0x0000000000447944 */ /* 0x002fea0003c00000 */
[----:B------:R-:W-:Y:S05]  /*2c70*/  BRA `(.L_x_71) ;  /* 0x0000000000087947 */ /* 0x000fea0003800000 */
.L_x_72:
[----:B------:R-:W-:-:S07]  /*2c80*/  MOV R2, 0x2ca0 ;  /* 0x00002ca000027802 */ /* 0x000fce0000000f00 */
[----:B-1----:R-:W-:Y:S05]  /*2c90*/  CALL.REL.NOINC `($__internal_2_$__cuda_sm10x_tcgen05_guardrail_trap_unallocated_columns_being_dealloced) ;  /* 0x0000000000507944 */ /* 0x002fea0003c00000 */
.L_x_71:
[----:B------:R-:W-:Y:S01]  /*2ca0*/  NOP ;  /* 0x0000000000007918 */ /* 0x000fe20000000000 */
[----:B----4-:R-:W-:Y:S05]  /*2cb0*/  EXIT ;  /* 0x000000000000794d */ /* 0x010fea0003800000 */
.L_x_58:
[----:B------:R-:W2:Y:S02]  /*2cc0*/  SYNCS.PHASECHK.TRANS64.TRYWAIT P0, [UR8+0x12000], RZ ;  /* 0x012000ffff0075a7 */ /* 0x000ea40008001108 */
[----:B--2---:R-:W-:Y:S05]  /*2cd0*/  @!P0 BRA `(.L_x_58) ;  /* 0xfffffffc00f88947 */ /* 0x004fea000383ffff */
[----:B------:R-:W-:Y:S05]  /*2ce0*/  BRA `(.L_x_74) ;  /* 0xffffffec00c07947 */ /* 0x000fea000383ffff */
.L_x_60:
[----:B------:R-:W2:Y:S02]  /*2cf0*/  SYNCS.PHASECHK.TRANS64.TRYWAIT P1, [UR8+0x12020], RZ ;  /* 0x012020ffff0075a7 */ /* 0x000ea40008021108 */
[----:B--2---:R-:W-:Y:S05]  /*2d00*/  @!P1 BRA `(.L_x_60) ;  /* 0xfffffffc00f89947 */ /* 0x004fea000383ffff */
[----:B------:R-:W-:Y:S05]  /*2d10*/  BRA `(.L_x_75) ;  /* 0xfffffff0005c7947 */ /* 0x000fea000383ffff */
.L_x_61:
[----:B------:R-:W3:Y:S02]  /*2d20*/  SYNCS.PHASECHK.TRANS64.TRYWAIT P0, [UR28+0x12000], R2 ;  /* 0x01200002ff0075a7 */ /* 0x000ee4000800111c */
[----:B---3--:R-:W-:Y:S05]  /*2d30*/  @!P0 BRA `(.L_x_61) ;  /* 0xfffffffc00f88947 */ /* 0x008fea000383ffff */
[----:B------:R-:W-:Y:S05]  /*2d40*/  BRA `(.L_x_76) ;  /* 0xfffffff000dc7947 */ /* 0x000fea000383ffff */
.L_x_63:
[----:B------:R-:W3:Y:S02]  /*2d50*/  SYNCS.PHASECHK.TRANS64.TRYWAIT P0, [UR28+0x12020], R2 ;  /* 0x01202002ff0075a7 */ /* 0x000ee4000800111c */
[----:B---3--:R-:W-:Y:S05]  /*2d60*/  @!P0 BRA `(.L_x_63) ;  /* 0xfffffffc00f88947 */ /* 0x008fea000383ffff */
[----:B------:R-:W-:Y:S05]  /*2d70*/  BRA `(.L_x_77) ;  /* 0xfffffff400847947 */ /* 0x000fea000383ffff */
        .weak           $__internal_0_$__cuda_sm10x_tcgen05_guardrail_trap_col_being_dealloced_not_returned_by_alloc
        .type           $__internal_0_$__cuda_sm10x_tcgen05_guardrail_trap_col_being_dealloced_not_returned_by_alloc,@function
        .size           $__internal_0_$__cuda_sm10x_tcgen05_guardrail_trap_col_being_dealloced_not_returned_by_alloc,($__internal_1_$__cuda_sm10x_tcgen05_guardrail_trap_phase_invalid_during_alloc - $__internal_0_$__cuda_sm10x_tcgen05_guardrail_trap_col_being_dealloced_not_returned_by_alloc)
$__internal_0_$__cuda_sm10x_tcgen05_guardrail_trap_col_being_dealloced_not_returned_by_alloc:
[----:B------:R-:W-:Y:S05]  /*2d80*/  BPT.TRAP 0x1 ;  /* 0x000000040000795c */ /* 0x000fea0000300000 */
[----:B------:R-:W-:-:S04]  /*2d90*/  IMAD.MOV.U32 R3, RZ, RZ, 0x0 ;  /* 0x00000000ff037424 */ /* 0x000fc800078e00ff */
[----:B------:R-:W-:Y:S05]  /*2da0*/  RET.REL.NODEC R2 `(gluon_tcgen05) ;  /* 0xffffffd002947950 */ /* 0x000fea0003c3ffff */
        .weak           $__internal_1_$__cuda_sm10x_tcgen05_guardrail_trap_phase_invalid_during_alloc
        .type           $__internal_1_$__cuda_sm10x_tcgen05_guardrail_trap_phase_invalid_during_alloc,@function
        .size           $__internal_1_$__cuda_sm10x_tcgen05_guardrail_trap_phase_invalid_during_alloc,($__internal_2_$__cuda_sm10x_tcgen05_guardrail_trap_unallocated_columns_being_dealloced - $__internal_1_$__cuda_sm10x_tcgen05_guardrail_trap_phase_invalid_during_alloc)
$__internal_1_$__cuda_sm10x_tcgen05_guardrail_trap_phase_invalid_during_alloc:
[----:B------:R-:W-:Y:S05]  /*2db0*/  BPT.TRAP 0x1 ;  /* 0x000000040000795c */ /* 0x000fea0000300000 */
[----:B------:R-:W-:-:S04]  /*2dc0*/  IMAD.MOV.U32 R3, RZ, RZ, 0x0 ;  /* 0x00000000ff037424 */ /* 0x000fc800078e00ff */
[----:B------:R-:W-:Y:S05]  /*2dd0*/  RET.REL.NODEC R2 `(gluon_tcgen05) ;  /* 0xffffffd002887950 */ /* 0x000fea0003c3ffff */
        .weak           $__internal_2_$__cuda_sm10x_tcgen05_guardrail_trap_unallocated_columns_being_dealloced
        .type           $__internal_2_$__cuda_sm10x_tcgen05_guardrail_trap_unallocated_columns_being_dealloced,@function
        .size           $__internal_2_$__cuda_sm10x_tcgen05_guardrail_trap_unallocated_columns_being_dealloced,(.L_x_81 - $__internal_2_$__cuda_sm10x_tcgen05_guardrail_trap_unallocated_columns_being_dealloced)
$__internal_2_$__cuda_sm10x_tcgen05_guardrail_trap_unallocated_columns_being_dealloced:
[----:B------:R-:W-:Y:S05]  /*2de0*/  BPT.TRAP 0x1 ;  /* 0x000000040000795c */ /* 0x000fea0000300000 */
[----:B------:R-:W-:-:S04]  /*2df0*/  IMAD.MOV.U32 R3, RZ, RZ, 0x0 ;  /* 0x00000000ff037424 */ /* 0x000fc800078e00ff */
[----:B------:R-:W-:Y:S05]  /*2e00*/  RET.REL.NODEC R2 `(gluon_tcgen05) ;  /* 0xffffffd0027c7950 */ /* 0x000fea0003c3ffff */
.L_x_78:
[----:B------:R-:W-:-:S00]  /*2e10*/  BRA `(.L_x_78) ;  /* 0xfffffffc00fc7947 */ /* 0x000fc0000383ffff */
[----:B------:R-:W-:-:S00]  /*2e20*/  NOP ;  /* 0x0000000000007918 */ /* 0x000fc00000000000 */
        /* <DEDUP_REMOVED lines=13> */
.L_x_81:


//--------------------- .nv.shared.gluon_tcgen05  --------------------------
	.section	.nv.shared.gluon_tcgen05,"aw",@nobits
	.sectionflags	@""
	.align	16
	.zero		1024


//--------------------- .nv.shared.reserved.0     --------------------------
	.section	.nv.shared.reserved.0,"aw",@nobits
	.align	8
	.weak		__nv_reservedSMEM_offset_0_alias
	.size		__nv_reservedSMEM_offset_0_alias, 0, 64
	.other		__nv_reservedSMEM_offset_0_alias,@"STO_CUDA_RESERVED_SHARED STV_DEFAULT"
__nv_reservedSMEM_offset_0_alias:
	.zero		0
.nv.shared.reserved.0:
	.zero		64
	.weak		__nv_reservedSMEM_allocation_phase
	.type		__nv_reservedSMEM_allocation_phase,@object
	.size		__nv_reservedSMEM_allocation_phase,(.L_0 - __nv_reservedSMEM_allocation_phase)
__nv_reservedSMEM_allocation_phase:
	.zero		1
.L_0:
	.zero		7
	.weak		__nv_reservedSMEM_devtool_atexit_pc
	.type		__nv_reservedSMEM_devtool_atexit_pc,@object
	.size		__nv_reservedSMEM_devtool_atexit_pc,(__nv_reservedSMEM_allocation_mask - __nv_reservedSMEM_devtool_atexit_pc)
__nv_reservedSMEM_devtool_atexit_pc:
	.zero		8
	.weak		__nv_reservedSMEM_allocation_mask
	.type		__nv_reservedSMEM_allocation_mask,@object
	.size		__nv_reservedSMEM_allocation_mask,(.L_2 - __nv_reservedSMEM_allocation_mask)
__nv_reservedSMEM_allocation_mask:
	.zero		4
.L_2:


//--------------------- .nv.constant0.gluon_tcgen05 --------------------------
	.section	.nv.constant0.gluon_tcgen05,"a",@progbits
	.sectionflags	@""
	.align	4
.nv.constant0.gluon_tcgen05:
	.zero		976


//--------------------- SYMBOLS --------------------------

	.type		.nv.reservedSmem.offset0,@object
	.size		.nv.reservedSmem.offset0,0x4
	.type		.nv.reservedSmem.cap,@object
	.size		.nv.reservedSmem.cap,0x4
